//
// Generated by NVIDIA NVVM Compiler
//
// Compiler Build ID: CL-36424714
// Cuda compilation tools, release 13.0, V13.0.88
// Based on NVVM 20.0.0
//

.version 9.0
.target sm_100
.address_size 64

	// .globl	_Z9up_kernelPfS_S_PKfS1_S1_fi

.visible .entry _Z9up_kernelPfS_S_PKfS1_S1_fi(
	.param .u64 .ptr .align 1 _Z9up_kernelPfS_S_PKfS1_S1_fi_param_0,
	.param .u64 .ptr .align 1 _Z9up_kernelPfS_S_PKfS1_S1_fi_param_1,
	.param .u64 .ptr .align 1 _Z9up_kernelPfS_S_PKfS1_S1_fi_param_2,
	.param .u64 .ptr .align 1 _Z9up_kernelPfS_S_PKfS1_S1_fi_param_3,
	.param .u64 .ptr .align 1 _Z9up_kernelPfS_S_PKfS1_S1_fi_param_4,
	.param .u64 .ptr .align 1 _Z9up_kernelPfS_S_PKfS1_S1_fi_param_5,
	.param .f32 _Z9up_kernelPfS_S_PKfS1_S1_fi_param_6,
	.param .u32 _Z9up_kernelPfS_S_PKfS1_S1_fi_param_7
)
{
	.reg .b32 	%r<5>;
	.reg .b32 	%f<11>;
	.reg .b64 	%rd<20>;

	ld.param.u64 	%rd1, [_Z9up_kernelPfS_S_PKfS1_S1_fi_param_0];
	ld.param.u64 	%rd2, [_Z9up_kernelPfS_S_PKfS1_S1_fi_param_1];
	ld.param.u64 	%rd3, [_Z9up_kernelPfS_S_PKfS1_S1_fi_param_2];
	ld.param.u64 	%rd4, [_Z9up_kernelPfS_S_PKfS1_S1_fi_param_3];
	ld.param.u64 	%rd5, [_Z9up_kernelPfS_S_PKfS1_S1_fi_param_4];
	ld.param.u64 	%rd6, [_Z9up_kernelPfS_S_PKfS1_S1_fi_param_5];
	ld.param.f32 	%f1, [_Z9up_kernelPfS_S_PKfS1_S1_fi_param_6];
	cvta.to.global.u64 	%rd7, %rd3;
	cvta.to.global.u64 	%rd8, %rd6;
	cvta.to.global.u64 	%rd9, %rd2;
	cvta.to.global.u64 	%rd10, %rd5;
	cvta.to.global.u64 	%rd11, %rd1;
	cvta.to.global.u64 	%rd12, %rd4;
	mov.u32 	%r1, %tid.x;
	mov.u32 	%r2, %ctaid.x;
	mov.u32 	%r3, %ntid.x;
	mad.lo.s32 	%r4, %r2, %r3, %r1;
	mul.wide.s32 	%rd13, %r4, 4;
	add.s64 	%rd14, %rd12, %rd13;
	ld.global.f32 	%f2, [%rd14];
	add.s64 	%rd15, %rd11, %rd13;
	ld.global.f32 	%f3, [%rd15];
	fma.rn.f32 	%f4, %f1, %f2, %f3;
	st.global.f32 	[%rd15], %f4;
	add.s64 	%rd16, %rd10, %rd13;
	ld.global.f32 	%f5, [%rd16];
	add.s64 	%rd17, %rd9, %rd13;
	ld.global.f32 	%f6, [%rd17];
	fma.rn.f32 	%f7, %f1, %f5, %f6;
	st.global.f32 	[%rd17], %f7;
	add.s64 	%rd18, %rd8, %rd13;
	ld.global.f32 	%f8, [%rd18];
	add.s64 	%rd19, %rd7, %rd13;
	ld.global.f32 	%f9, [%rd19];
	fma.rn.f32 	%f10, %f1, %f8, %f9;
	st.global.f32 	[%rd19], %f10;
	ret;

}
	// .globl	_Z9us_kernelPKfS0_S0_S0_PfS1_S1_ffi
.visible .entry _Z9us_kernelPKfS0_S0_S0_PfS1_S1_ffi(
	.param .u64 .ptr .align 1 _Z9us_kernelPKfS0_S0_S0_PfS1_S1_ffi_param_0,
	.param .u64 .ptr .align 1 _Z9us_kernelPKfS0_S0_S0_PfS1_S1_ffi_param_1,
	.param .u64 .ptr .align 1 _Z9us_kernelPKfS0_S0_S0_PfS1_S1_ffi_param_2,
	.param .u64 .ptr .align 1 _Z9us_kernelPKfS0_S0_S0_PfS1_S1_ffi_param_3,
	.param .u64 .ptr .align 1 _Z9us_kernelPKfS0_S0_S0_PfS1_S1_ffi_param_4,
	.param .u64 .ptr .align 1 _Z9us_kernelPKfS0_S0_S0_PfS1_S1_ffi_param_5,
	.param .u64 .ptr .align 1 _Z9us_kernelPKfS0_S0_S0_PfS1_S1_ffi_param_6,
	.param .f32 _Z9us_kernelPKfS0_S0_S0_PfS1_S1_ffi_param_7,
	.param .f32 _Z9us_kernelPKfS0_S0_S0_PfS1_S1_ffi_param_8,
	.param .u32 _Z9us_kernelPKfS0_S0_S0_PfS1_S1_ffi_param_9
)
{
	.reg .pred 	%p<15>;
	.reg .b32 	%r<19>;
	.reg .b32 	%f<207>;
	.reg .b64 	%rd<52>;

	ld.param.u64 	%rd24, [_Z9us_kernelPKfS0_S0_S0_PfS1_S1_ffi_param_0];
	ld.param.u64 	%rd25, [_Z9us_kernelPKfS0_S0_S0_PfS1_S1_ffi_param_1];
	ld.param.u64 	%rd26, [_Z9us_kernelPKfS0_S0_S0_PfS1_S1_ffi_param_2];
	ld.param.u64 	%rd27, [_Z9us_kernelPKfS0_S0_S0_PfS1_S1_ffi_param_3];
	ld.param.u64 	%rd22, [_Z9us_kernelPKfS0_S0_S0_PfS1_S1_ffi_param_5];
	ld.param.u64 	%rd23, [_Z9us_kernelPKfS0_S0_S0_PfS1_S1_ffi_param_6];
	ld.param.f32 	%f85, [_Z9us_kernelPKfS0_S0_S0_PfS1_S1_ffi_param_7];
	ld.param.f32 	%f86, [_Z9us_kernelPKfS0_S0_S0_PfS1_S1_ffi_param_8];
	ld.param.u32 	%r10, [_Z9us_kernelPKfS0_S0_S0_PfS1_S1_ffi_param_9];
	cvta.to.global.u64 	%rd1, %rd24;
	cvta.to.global.u64 	%rd2, %rd27;
	cvta.to.global.u64 	%rd3, %rd26;
	cvta.to.global.u64 	%rd4, %rd25;
	mov.u32 	%r11, %tid.x;
	mov.u32 	%r12, %ctaid.x;
	mov.u32 	%r13, %ntid.x;
	mad.lo.s32 	%r1, %r12, %r13, %r11;
	setp.lt.s32 	%p1, %r10, 1;
	mov.f32 	%f204, 0f00000000;
	mov.f32 	%f205, %f204;
	mov.f32 	%f206, %f204;
	@%p1 bra 	$L__BB1_23;
	mul.wide.s32 	%rd28, %r1, 4;
	add.s64 	%rd29, %rd4, %rd28;
	ld.global.f32 	%f1, [%rd29];
	add.s64 	%rd30, %rd3, %rd28;
	ld.global.f32 	%f2, [%rd30];
	add.s64 	%rd31, %rd2, %rd28;
	ld.global.f32 	%f3, [%rd31];
	and.b32  	%r2, %r10, 3;
	setp.lt.u32 	%p2, %r10, 4;
	mov.f32 	%f206, 0f00000000;
	mov.b32 	%r18, 0;
	mov.f32 	%f205, %f206;
	mov.f32 	%f204, %f206;
	@%p2 bra 	$L__BB1_12;
	and.b32  	%r18, %r10, 2147483644;
	neg.s32 	%r16, %r18;
	add.s64 	%rd51, %rd4, 8;
	add.s64 	%rd50, %rd3, 8;
	add.s64 	%rd49, %rd2, 8;
	add.s64 	%rd48, %rd1, 8;
	mov.f32 	%f206, 0f00000000;
$L__BB1_3:
	.pragma "nounroll";
	ld.global.f32 	%f92, [%rd51+-8];
	sub.f32 	%f7, %f92, %f1;
	ld.global.f32 	%f93, [%rd50+-8];
	sub.f32 	%f8, %f93, %f2;
	ld.global.f32 	%f94, [%rd49+-8];
	sub.f32 	%f9, %f94, %f3;
	mul.f32 	%f95, %f8, %f8;
	fma.rn.f32 	%f96, %f7, %f7, %f95;
	fma.rn.f32 	%f97, %f9, %f9, %f96;
	sqrt.rn.f32 	%f98, %f97;
	mul.f32 	%f99, %f98, %f98;
	mul.f32 	%f10, %f98, %f99;
	setp.eq.f32 	%p3, %f10, 0f00000000;
	mov.f32 	%f185, 0f00000000;
	@%p3 bra 	$L__BB1_5;
	rcp.rn.f32 	%f100, %f10;
	add.f32 	%f185, %f86, %f100;
$L__BB1_5:
	ld.global.f32 	%f102, [%rd48+-8];
	mul.f32 	%f103, %f185, %f102;
	fma.rn.f32 	%f13, %f7, %f103, %f204;
	fma.rn.f32 	%f14, %f8, %f103, %f205;
	fma.rn.f32 	%f15, %f9, %f103, %f206;
	ld.global.f32 	%f104, [%rd51+-4];
	sub.f32 	%f16, %f104, %f1;
	ld.global.f32 	%f105, [%rd50+-4];
	sub.f32 	%f17, %f105, %f2;
	ld.global.f32 	%f106, [%rd49+-4];
	sub.f32 	%f18, %f106, %f3;
	mul.f32 	%f107, %f17, %f17;
	fma.rn.f32 	%f108, %f16, %f16, %f107;
	fma.rn.f32 	%f109, %f18, %f18, %f108;
	sqrt.rn.f32 	%f110, %f109;
	mul.f32 	%f111, %f110, %f110;
	mul.f32 	%f19, %f110, %f111;
	setp.eq.f32 	%p4, %f19, 0f00000000;
	mov.f32 	%f186, 0f00000000;
	@%p4 bra 	$L__BB1_7;
	rcp.rn.f32 	%f112, %f19;
	add.f32 	%f186, %f86, %f112;
$L__BB1_7:
	ld.global.f32 	%f114, [%rd48+-4];
	mul.f32 	%f115, %f186, %f114;
	fma.rn.f32 	%f22, %f16, %f115, %f13;
	fma.rn.f32 	%f23, %f17, %f115, %f14;
	fma.rn.f32 	%f24, %f18, %f115, %f15;
	ld.global.f32 	%f116, [%rd51];
	sub.f32 	%f25, %f116, %f1;
	ld.global.f32 	%f117, [%rd50];
	sub.f32 	%f26, %f117, %f2;
	ld.global.f32 	%f118, [%rd49];
	sub.f32 	%f27, %f118, %f3;
	mul.f32 	%f119, %f26, %f26;
	fma.rn.f32 	%f120, %f25, %f25, %f119;
	fma.rn.f32 	%f121, %f27, %f27, %f120;
	sqrt.rn.f32 	%f122, %f121;
	mul.f32 	%f123, %f122, %f122;
	mul.f32 	%f28, %f122, %f123;
	setp.eq.f32 	%p5, %f28, 0f00000000;
	mov.f32 	%f187, 0f00000000;
	@%p5 bra 	$L__BB1_9;
	rcp.rn.f32 	%f124, %f28;
	add.f32 	%f187, %f86, %f124;
$L__BB1_9:
	ld.global.f32 	%f126, [%rd48];
	mul.f32 	%f127, %f187, %f126;
	fma.rn.f32 	%f31, %f25, %f127, %f22;
	fma.rn.f32 	%f32, %f26, %f127, %f23;
	fma.rn.f32 	%f33, %f27, %f127, %f24;
	ld.global.f32 	%f128, [%rd51+4];
	sub.f32 	%f34, %f128, %f1;
	ld.global.f32 	%f129, [%rd50+4];
	sub.f32 	%f35, %f129, %f2;
	ld.global.f32 	%f130, [%rd49+4];
	sub.f32 	%f36, %f130, %f3;
	mul.f32 	%f131, %f35, %f35;
	fma.rn.f32 	%f132, %f34, %f34, %f131;
	fma.rn.f32 	%f133, %f36, %f36, %f132;
	sqrt.rn.f32 	%f134, %f133;
	mul.f32 	%f135, %f134, %f134;
	mul.f32 	%f37, %f134, %f135;
	setp.eq.f32 	%p6, %f37, 0f00000000;
	mov.f32 	%f188, 0f00000000;
	@%p6 bra 	$L__BB1_11;
	rcp.rn.f32 	%f136, %f37;
	add.f32 	%f188, %f86, %f136;
$L__BB1_11:
	ld.global.f32 	%f137, [%rd48+4];
	mul.f32 	%f138, %f188, %f137;
	fma.rn.f32 	%f204, %f34, %f138, %f31;
	fma.rn.f32 	%f205, %f35, %f138, %f32;
	fma.rn.f32 	%f206, %f36, %f138, %f33;
	add.s32 	%r16, %r16, 4;
	add.s64 	%rd51, %rd51, 16;
	add.s64 	%rd50, %rd50, 16;
	add.s64 	%rd49, %rd49, 16;
	add.s64 	%rd48, %rd48, 16;
	setp.ne.s32 	%p7, %r16, 0;
	@%p7 bra 	$L__BB1_3;
$L__BB1_12:
	setp.eq.s32 	%p8, %r2, 0;
	@%p8 bra 	$L__BB1_23;
	setp.eq.s32 	%p9, %r2, 1;
	@%p9 bra 	$L__BB1_19;
	mul.wide.u32 	%rd32, %r18, 4;
	add.s64 	%rd17, %rd4, %rd32;
	ld.global.f32 	%f141, [%rd17];
	sub.f32 	%f49, %f141, %f1;
	add.s64 	%rd18, %rd3, %rd32;
	ld.global.f32 	%f142, [%rd18];
	sub.f32 	%f50, %f142, %f2;
	add.s64 	%rd19, %rd2, %rd32;
	ld.global.f32 	%f143, [%rd19];
	sub.f32 	%f51, %f143, %f3;
	mul.f32 	%f144, %f50, %f50;
	fma.rn.f32 	%f145, %f49, %f49, %f144;
	fma.rn.f32 	%f146, %f51, %f51, %f145;
	sqrt.rn.f32 	%f147, %f146;
	mul.f32 	%f148, %f147, %f147;
	mul.f32 	%f52, %f147, %f148;
	setp.eq.f32 	%p10, %f52, 0f00000000;
	mov.f32 	%f195, 0f00000000;
	@%p10 bra 	$L__BB1_16;
	rcp.rn.f32 	%f149, %f52;
	add.f32 	%f195, %f86, %f149;
$L__BB1_16:
	mul.wide.u32 	%rd33, %r18, 4;
	add.s64 	%rd20, %rd1, %rd33;
	ld.global.f32 	%f151, [%rd20];
	mul.f32 	%f152, %f195, %f151;
	fma.rn.f32 	%f55, %f49, %f152, %f204;
	fma.rn.f32 	%f56, %f50, %f152, %f205;
	fma.rn.f32 	%f57, %f51, %f152, %f206;
	ld.global.f32 	%f153, [%rd17+4];
	sub.f32 	%f58, %f153, %f1;
	ld.global.f32 	%f154, [%rd18+4];
	sub.f32 	%f59, %f154, %f2;
	ld.global.f32 	%f155, [%rd19+4];
	sub.f32 	%f60, %f155, %f3;
	mul.f32 	%f156, %f59, %f59;
	fma.rn.f32 	%f157, %f58, %f58, %f156;
	fma.rn.f32 	%f158, %f60, %f60, %f157;
	sqrt.rn.f32 	%f159, %f158;
	mul.f32 	%f160, %f159, %f159;
	mul.f32 	%f61, %f159, %f160;
	setp.eq.f32 	%p11, %f61, 0f00000000;
	mov.f32 	%f196, 0f00000000;
	@%p11 bra 	$L__BB1_18;
	rcp.rn.f32 	%f161, %f61;
	add.f32 	%f196, %f86, %f161;
$L__BB1_18:
	ld.global.f32 	%f162, [%rd20+4];
	mul.f32 	%f163, %f196, %f162;
	fma.rn.f32 	%f204, %f58, %f163, %f55;
	fma.rn.f32 	%f205, %f59, %f163, %f56;
	fma.rn.f32 	%f206, %f60, %f163, %f57;
	add.s32 	%r18, %r18, 2;
$L__BB1_19:
	and.b32  	%r15, %r10, 1;
	setp.eq.b32 	%p12, %r15, 1;
	not.pred 	%p13, %p12;
	@%p13 bra 	$L__BB1_23;
	mul.wide.u32 	%rd34, %r18, 4;
	add.s64 	%rd35, %rd4, %rd34;
	ld.global.f32 	%f165, [%rd35];
	sub.f32 	%f73, %f165, %f1;
	add.s64 	%rd36, %rd3, %rd34;
	ld.global.f32 	%f166, [%rd36];
	sub.f32 	%f74, %f166, %f2;
	add.s64 	%rd37, %rd2, %rd34;
	ld.global.f32 	%f167, [%rd37];
	sub.f32 	%f75, %f167, %f3;
	mul.f32 	%f168, %f74, %f74;
	fma.rn.f32 	%f169, %f73, %f73, %f168;
	fma.rn.f32 	%f170, %f75, %f75, %f169;
	sqrt.rn.f32 	%f171, %f170;
	mul.f32 	%f172, %f171, %f171;
	mul.f32 	%f76, %f171, %f172;
	setp.eq.f32 	%p14, %f76, 0f00000000;
	mov.f32 	%f203, 0f00000000;
	@%p14 bra 	$L__BB1_22;
	rcp.rn.f32 	%f173, %f76;
	add.f32 	%f203, %f86, %f173;
$L__BB1_22:
	add.s64 	%rd39, %rd1, %rd34;
	ld.global.f32 	%f174, [%rd39];
	mul.f32 	%f175, %f203, %f174;
	fma.rn.f32 	%f204, %f73, %f175, %f204;
	fma.rn.f32 	%f205, %f74, %f175, %f205;
	fma.rn.f32 	%f206, %f75, %f175, %f206;
$L__BB1_23:
	ld.param.u64 	%rd47, [_Z9us_kernelPKfS0_S0_S0_PfS1_S1_ffi_param_4];
	cvta.to.global.u64 	%rd40, %rd47;
	cvta.to.global.u64 	%rd41, %rd22;
	cvta.to.global.u64 	%rd42, %rd23;
	mul.wide.s32 	%rd43, %r1, 4;
	add.s64 	%rd44, %rd40, %rd43;
	ld.global.f32 	%f176, [%rd44];
	fma.rn.f32 	%f177, %f85, %f204, %f176;
	st.global.f32 	[%rd44], %f177;
	add.s64 	%rd45, %rd41, %rd43;
	ld.global.f32 	%f178, [%rd45];
	fma.rn.f32 	%f179, %f85, %f205, %f178;
	st.global.f32 	[%rd45], %f179;
	add.s64 	%rd46, %rd42, %rd43;
	ld.global.f32 	%f180, [%rd46];
	fma.rn.f32 	%f181, %f85, %f206, %f180;
	st.global.f32 	[%rd46], %f181;
	ret;

}


// ===== COMPILED SASS (sm_100) =====

	.target	sm_100

	.elftype	@"ET_EXEC"


//--------------------- .note.nv.tkinfo           --------------------------
	.section	.note.nv.tkinfo,"",@"SHT_NOTE"
	.sectionflags	@"SHF_NOTE_NV_TKINFO"
	.tkinfo
        /*0018*/ 	.word	0x00000002
        /*0030*/ 	.string	""
        /*0030*/ 	.string	"ptxas"
        /*0030*/ 	.string	"Cuda compilation tools, release 13.0, V13.0.88"
        /*0030*/ 	.string	"Build cuda_13.0.r13.0/compiler.36424714_0"
        /*0030*/ 	.string	"-arch sm_100 -m 64 "



//--------------------- .note.nv.cuinfo           --------------------------
	.section	.note.nv.cuinfo,"",@"SHT_NOTE"
	.sectionflags	@"SHF_NOTE_NV_CUINFO"
        /*0018*/ 	.short	0x0002
        /*001a*/ 	.short	0x0064
        /*001c*/ 	.short	0x0082
	.zero		2


//--------------------- .nv.info                  --------------------------
	.section	.nv.info,"",@"SHT_CUDA_INFO"
	.align	4


	//----- nvinfo : EIATTR_REGCOUNT
	.align		4
        /*0000*/ 	.byte	0x04, 0x2f
        /*0002*/ 	.short	(.L_1 - .L_0)
	.align		4
.L_0:
        /*0004*/ 	.word	index@(_Z9up_kernelPfS_S_PKfS1_S1_fi)
        /*0008*/ 	.word	0x00000014


	//----- nvinfo : EIATTR_FRAME_SIZE
	.align		4
.L_1:
        /*000c*/ 	.byte	0x04, 0x11
        /*000e*/ 	.short	(.L_3 - .L_2)
	.align		4
.L_2:
        /*0010*/ 	.word	index@(_Z9up_kernelPfS_S_PKfS1_S1_fi)
        /*0014*/ 	.word	0x00000000


	//----- nvinfo : EIATTR_REGCOUNT
	.align		4
.L_3:
        /*0018*/ 	.byte	0x04, 0x2f
        /*001a*/ 	.short	(.L_5 - .L_4)
	.align		4
.L_4:
        /*001c*/ 	.word	index@(_Z9us_kernelPKfS0_S0_S0_PfS1_S1_ffi)
        /*0020*/ 	.word	0x00000020


	//----- nvinfo : EIATTR_FRAME_SIZE
	.align		4
.L_5:
        /*0024*/ 	.byte	0x04, 0x11
        /*0026*/ 	.short	(.L_7 - .L_6)
	.align		4
.L_6:
        /*0028*/ 	.word	index@($__internal_1_$__cuda_sm20_sqrt_rn_f32_slowpath)
        /*002c*/ 	.word	0x00000000


	//----- nvinfo : EIATTR_FRAME_SIZE
	.align		4
.L_7:
        /*0030*/ 	.byte	0x04, 0x11
        /*0032*/ 	.short	(.L_9 - .L_8)
	.align		4
.L_8:
        /*0034*/ 	.word	index@($__internal_0_$__cuda_sm20_rcp_rn_f32_slowpath)
        /*0038*/ 	.word	0x00000000


	//----- nvinfo : EIATTR_FRAME_SIZE
	.align		4
.L_9:
        /*003c*/ 	.byte	0x04, 0x11
        /*003e*/ 	.short	(.L_11 - .L_10)
	.align		4
.L_10:
        /*0040*/ 	.word	index@(_Z9us_kernelPKfS0_S0_S0_PfS1_S1_ffi)
        /*0044*/ 	.word	0x00000000


	//----- nvinfo : EIATTR_MIN_STACK_SIZE
	.align		4
.L_11:
        /*0048*/ 	.byte	0x04, 0x12
        /*004a*/ 	.short	(.L_13 - .L_12)
	.align		4
.L_12:
        /*004c*/ 	.word	index@(_Z9us_kernelPKfS0_S0_S0_PfS1_S1_ffi)
        /*0050*/ 	.word	0x00000000


	//----- nvinfo : EIATTR_MIN_STACK_SIZE
	.align		4
.L_13:
        /*0054*/ 	.byte	0x04, 0x12
        /*0056*/ 	.short	(.L_15 - .L_14)
	.align		4
.L_14:
        /*0058*/ 	.word	index@(_Z9up_kernelPfS_S_PKfS1_S1_fi)
        /*005c*/ 	.word	0x00000000
.L_15:


//--------------------- .nv.compat                --------------------------
	.section	.nv.compat,"",@"SHT_CUDA_COMPAT_INFO"
	.align	4
        /*0000*/ 	.byte	0x02, 0x09, 0x00, 0x00, 0x02, 0x02, 0x01, 0x00, 0x02, 0x05, 0x05, 0x00, 0x03, 0x07, 0x01, 0x01
        /*0010*/ 	.byte	0x02, 0x03, 0x00, 0x00, 0x02, 0x06, 0x01, 0x00, 0x04, 0x0b, 0x08, 0x00, 0x01, 0x00, 0x00, 0x00
        /*0020*/ 	.byte	0x00, 0x00, 0x00, 0x00


//--------------------- .nv.info._Z9us_kernelPKfS0_S0_S0_PfS1_S1_ffi --------------------------
	.section	.nv.info._Z9us_kernelPKfS0_S0_S0_PfS1_S1_ffi,"",@"SHT_CUDA_INFO"
	.sectionflags	@""
	.align	4


	//----- nvinfo : EIATTR_CUDA_API_VERSION
	.align		4
        /*0000*/ 	.byte	0x04, 0x37
        /*0002*/ 	.short	(.L_17 - .L_16)
.L_16:
        /*0004*/ 	.word	0x00000082


	//----- nvinfo : EIATTR_KPARAM_INFO
	.align		4
.L_17:
        /*0008*/ 	.byte	0x04, 0x17
        /*000a*/ 	.short	(.L_19 - .L_18)
.L_18:
        /*000c*/ 	.word	0x00000000
        /*0010*/ 	.short	0x0009
        /*0012*/ 	.short	0x0040
        /*0014*/ 	.byte	0x00, 0xf0, 0x11, 0x00


	//----- nvinfo : EIATTR_KPARAM_INFO
	.align		4
.L_19:
        /*0018*/ 	.byte	0x04, 0x17
        /*001a*/ 	.short	(.L_21 - .L_20)
.L_20:
        /*001c*/ 	.word	0x00000000
        /*0020*/ 	.short	0x0008
        /*0022*/ 	.short	0x003c
        /*0024*/ 	.byte	0x00, 0xf0, 0x11, 0x00


	//----- nvinfo : EIATTR_KPARAM_INFO
	.align		4
.L_21:
        /*0028*/ 	.byte	0x04, 0x17
        /*002a*/ 	.short	(.L_23 - .L_22)
.L_22:
        /*002c*/ 	.word	0x00000000
        /*0030*/ 	.short	0x0007
        /*0032*/ 	.short	0x0038
        /*0034*/ 	.byte	0x00, 0xf0, 0x11, 0x00


	//----- nvinfo : EIATTR_KPARAM_INFO
	.align		4
.L_23:
        /*0038*/ 	.byte	0x04, 0x17
        /*003a*/ 	.short	(.L_25 - .L_24)
.L_24:
        /*003c*/ 	.word	0x00000000
        /*0040*/ 	.short	0x0006
        /*0042*/ 	.short	0x0030
        /*0044*/ 	.byte	0x00, 0xf5, 0x21, 0x00


	//----- nvinfo : EIATTR_KPARAM_INFO
	.align		4
.L_25:
        /*0048*/ 	.byte	0x04, 0x17
        /*004a*/ 	.short	(.L_27 - .L_26)
.L_26:
        /*004c*/ 	.word	0x00000000
        /*0050*/ 	.short	0x0005
        /*0052*/ 	.short	0x0028
        /*0054*/ 	.byte	0x00, 0xf5, 0x21, 0x00


	//----- nvinfo : EIATTR_KPARAM_INFO
	.align		4
.L_27:
        /*0058*/ 	.byte	0x04, 0x17
        /*005a*/ 	.short	(.L_29 - .L_28)
.L_28:
        /*005c*/ 	.word	0x00000000
        /*0060*/ 	.short	0x0004
        /*0062*/ 	.short	0x0020
        /*0064*/ 	.byte	0x00, 0xf5, 0x21, 0x00


	//----- nvinfo : EIATTR_KPARAM_INFO
	.align		4
.L_29:
        /*0068*/ 	.byte	0x04, 0x17
        /*006a*/ 	.short	(.L_31 - .L_30)
.L_30:
        /*006c*/ 	.word	0x00000000
        /*0070*/ 	.short	0x0003
        /*0072*/ 	.short	0x0018
        /*0074*/ 	.byte	0x00, 0xf5, 0x21, 0x00


	//----- nvinfo : EIATTR_KPARAM_INFO
	.align		4
.L_31:
        /*0078*/ 	.byte	0x04, 0x17
        /*007a*/ 	.short	(.L_33 - .L_32)
.L_32:
        /*007c*/ 	.word	0x00000000
        /*0080*/ 	.short	0x0002
        /*0082*/ 	.short	0x0010
        /*0084*/ 	.byte	0x00, 0xf5, 0x21, 0x00


	//----- nvinfo : EIATTR_KPARAM_INFO
	.align		4
.L_33:
        /*0088*/ 	.byte	0x04, 0x17
        /*008a*/ 	.short	(.L_35 - .L_34)
.L_34:
        /*008c*/ 	.word	0x00000000
        /*0090*/ 	.short	0x0001
        /*0092*/ 	.short	0x0008
        /*0094*/ 	.byte	0x00, 0xf5, 0x21, 0x00


	//----- nvinfo : EIATTR_KPARAM_INFO
	.align		4
.L_35:
        /*0098*/ 	.byte	0x04, 0x17
        /*009a*/ 	.short	(.L_37 - .L_36)
.L_36:
        /*009c*/ 	.word	0x00000000
        /*00a0*/ 	.short	0x0000
        /*00a2*/ 	.short	0x0000
        /*00a4*/ 	.byte	0x00, 0xf5, 0x21, 0x00


	//----- nvinfo : EIATTR_SPARSE_MMA_MASK
	.align		4
.L_37:
        /*00a8*/ 	.byte	0x03, 0x50
        /*00aa*/ 	.short	0x0000


	//----- nvinfo : EIATTR_MAXREG_COUNT
	.align		4
        /*00ac*/ 	.byte	0x03, 0x1b
        /*00ae*/ 	.short	0x00ff


	//----- nvinfo : EIATTR_MERCURY_ISA_VERSION
	.align		4
        /*00b0*/ 	.byte	0x03, 0x5f
        /*00b2*/ 	.short	0x0101


	//----- nvinfo : EIATTR_VRC_CTA_INIT_COUNT
	.align		4
        /*00b4*/ 	.byte	0x02, 0x4a
	.zero		1
	.zero		1


	//----- nvinfo : EIATTR_EXIT_INSTR_OFFSETS
	.align		4
        /*00b8*/ 	.byte	0x04, 0x1c
        /*00ba*/ 	.short	(.L_39 - .L_38)


	//   ....[0]....
.L_38:
        /*00bc*/ 	.word	0x00001c00


	//----- nvinfo : EIATTR_CRS_STACK_SIZE
	.align		4
.L_39:
        /*00c0*/ 	.byte	0x04, 0x1e
        /*00c2*/ 	.short	(.L_41 - .L_40)
.L_40:
        /*00c4*/ 	.word	0x00000000


	//----- nvinfo : EIATTR_CBANK_PARAM_SIZE
	.align		4
.L_41:
        /*00c8*/ 	.byte	0x03, 0x19
        /*00ca*/ 	.short	0x0044


	//----- nvinfo : EIATTR_PARAM_CBANK
	.align		4
        /*00cc*/ 	.byte	0x04, 0x0a
        /*00ce*/ 	.short	(.L_43 - .L_42)
	.align		4
.L_42:
        /*00d0*/ 	.word	index@(.nv.constant0._Z9us_kernelPKfS0_S0_S0_PfS1_S1_ffi)
        /*00d4*/ 	.short	0x0380
        /*00d6*/ 	.short	0x0044


	//----- nvinfo : EIATTR_SW_WAR
	.align		4
.L_43:
        /*00d8*/ 	.byte	0x04, 0x36
        /*00da*/ 	.short	(.L_45 - .L_44)
.L_44:
        /*00dc*/ 	.word	0x00000008
.L_45:


//--------------------- .nv.info._Z9up_kernelPfS_S_PKfS1_S1_fi --------------------------
	.section	.nv.info._Z9up_kernelPfS_S_PKfS1_S1_fi,"",@"SHT_CUDA_INFO"
	.sectionflags	@""
	.align	4


	//----- nvinfo : EIATTR_CUDA_API_VERSION
	.align		4
        /*0000*/ 	.byte	0x04, 0x37
        /*0002*/ 	.short	(.L_47 - .L_46)
.L_46:
        /*0004*/ 	.word	0x00000082


	//----- nvinfo : EIATTR_KPARAM_INFO
	.align		4
.L_47:
        /*0008*/ 	.byte	0x04, 0x17
        /*000a*/ 	.short	(.L_49 - .L_48)
.L_48:
        /*000c*/ 	.word	0x00000000
        /*0010*/ 	.short	0x0007
        /*0012*/ 	.short	0x0034
        /*0014*/ 	.byte	0x00, 0xf0, 0x11, 0x00


	//----- nvinfo : EIATTR_KPARAM_INFO
	.align		4
.L_49:
        /*0018*/ 	.byte	0x04, 0x17
        /*001a*/ 	.short	(.L_51 - .L_50)
.L_50:
        /*001c*/ 	.word	0x00000000
        /*0020*/ 	.short	0x0006
        /*0022*/ 	.short	0x0030
        /*0024*/ 	.byte	0x00, 0xf0, 0x11, 0x00


	//----- nvinfo : EIATTR_KPARAM_INFO
	.align		4
.L_51:
        /*0028*/ 	.byte	0x04, 0x17
        /*002a*/ 	.short	(.L_53 - .L_52)
.L_52:
        /*002c*/ 	.word	0x00000000
        /*0030*/ 	.short	0x0005
        /*0032*/ 	.short	0x0028
        /*0034*/ 	.byte	0x00, 0xf5, 0x21, 0x00


	//----- nvinfo : EIATTR_KPARAM_INFO
	.align		4
.L_53:
        /*0038*/ 	.byte	0x04, 0x17
        /*003a*/ 	.short	(.L_55 - .L_54)
.L_54:
        /*003c*/ 	.word	0x00000000
        /*0040*/ 	.short	0x0004
        /*0042*/ 	.short	0x0020
        /*0044*/ 	.byte	0x00, 0xf5, 0x21, 0x00


	//----- nvinfo : EIATTR_KPARAM_INFO
	.align		4
.L_55:
        /*0048*/ 	.byte	0x04, 0x17
        /*004a*/ 	.short	(.L_57 - .L_56)
.L_56:
        /*004c*/ 	.word	0x00000000
        /*0050*/ 	.short	0x0003
        /*0052*/ 	.short	0x0018
        /*0054*/ 	.byte	0x00, 0xf5, 0x21, 0x00


	//----- nvinfo : EIATTR_KPARAM_INFO
	.align		4
.L_57:
        /*0058*/ 	.byte	0x04, 0x17
        /*005a*/ 	.short	(.L_59 - .L_58)
.L_58:
        /*005c*/ 	.word	0x00000000
        /*0060*/ 	.short	0x0002
        /*0062*/ 	.short	0x0010
        /*0064*/ 	.byte	0x00, 0xf5, 0x21, 0x00


	//----- nvinfo : EIATTR_KPARAM_INFO
	.align		4
.L_59:
        /*0068*/ 	.byte	0x04, 0x17
        /*006a*/ 	.short	(.L_61 - .L_60)
.L_60:
        /*006c*/ 	.word	0x00000000
        /*0070*/ 	.short	0x0001
        /*0072*/ 	.short	0x0008
        /*0074*/ 	.byte	0x00, 0xf5, 0x21, 0x00


	//----- nvinfo : EIATTR_KPARAM_INFO
	.align		4
.L_61:
        /*0078*/ 	.byte	0x04, 0x17
        /*007a*/ 	.short	(.L_63 - .L_62)
.L_62:
        /*007c*/ 	.word	0x00000000
        /*0080*/ 	.short	0x0000
        /*0082*/ 	.short	0x0000
        /*0084*/ 	.byte	0x00, 0xf5, 0x21, 0x00


	//----- nvinfo : EIATTR_SPARSE_MMA_MASK
	.align		4
.L_63:
        /*0088*/ 	.byte	0x03, 0x50
        /*008a*/ 	.short	0x0000


	//----- nvinfo : EIATTR_MAXREG_COUNT
	.align		4
        /*008c*/ 	.byte	0x03, 0x1b
        /*008e*/ 	.short	0x00ff


	//----- nvinfo : EIATTR_MERCURY_ISA_VERSION
	.align		4
        /*0090*/ 	.byte	0x03, 0x5f
        /*0092*/ 	.short	0x0101


	//----- nvinfo : EIATTR_VRC_CTA_INIT_COUNT
	.align		4
        /*0094*/ 	.byte	0x02, 0x4a
	.zero		1
	.zero		1


	//----- nvinfo : EIATTR_EXIT_INSTR_OFFSETS
	.align		4
        /*0098*/ 	.byte	0x04, 0x1c
        /*009a*/ 	.short	(.L_65 - .L_64)


	//   ....[0]....
.L_64:
        /*009c*/ 	.word	0x000001f0


	//----- nvinfo : EIATTR_CBANK_PARAM_SIZE
	.align		4
.L_65:
        /*00a0*/ 	.byte	0x03, 0x19
        /*00a2*/ 	.short	0x0038


	//----- nvinfo : EIATTR_PARAM_CBANK
	.align		4
        /*00a4*/ 	.byte	0x04, 0x0a
        /*00a6*/ 	.short	(.L_67 - .L_66)
	.align		4
.L_66:
        /*00a8*/ 	.word	index@(.nv.constant0._Z9up_kernelPfS_S_PKfS1_S1_fi)
        /*00ac*/ 	.short	0x0380
        /*00ae*/ 	.short	0x0038


	//----- nvinfo : EIATTR_SW_WAR
	.align		4
.L_67:
        /*00b0*/ 	.byte	0x04, 0x36
        /*00b2*/ 	.short	(.L_69 - .L_68)
.L_68:
        /*00b4*/ 	.word	0x00000008
.L_69:


//--------------------- .nv.callgraph             --------------------------
	.section	.nv.callgraph,"",@"SHT_CUDA_CALLGRAPH"
	.align	4
	.sectionentsize	8
	.align		4
        /*0000*/ 	.word	0x00000000
	.align		4
        /*0004*/ 	.word	0xffffffff
	.align		4
        /*0008*/ 	.word	0x00000000
	.align		4
        /*000c*/ 	.word	0xfffffffe
	.align		4
        /*0010*/ 	.word	0x00000000
	.align		4
        /*0014*/ 	.word	0xfffffffd
	.align		4
        /*0018*/ 	.word	0x00000000
	.align		4
        /*001c*/ 	.word	0xfffffffc


//--------------------- .text._Z9us_kernelPKfS0_S0_S0_PfS1_S1_ffi --------------------------
	.section	.text._Z9us_kernelPKfS0_S0_S0_PfS1_S1_ffi,"ax",@progbits
	.align	128
        .global         _Z9us_kernelPKfS0_S0_S0_PfS1_S1_ffi
        .type           _Z9us_kernelPKfS0_S0_S0_PfS1_S1_ffi,@function
        .size           _Z9us_kernelPKfS0_S0_S0_PfS1_S1_ffi,(.L_x_68 - _Z9us_kernelPKfS0_S0_S0_PfS1_S1_ffi)
        .other          _Z9us_kernelPKfS0_S0_S0_PfS1_S1_ffi,@"STO_CUDA_ENTRY STV_DEFAULT"
_Z9us_kernelPKfS0_S0_S0_PfS1_S1_ffi:
.text._Z9us_kernelPKfS0_S0_S0_PfS1_S1_ffi:
[----:B------:R-:W-:Y:S01]  /*0000*/  LDC R1, c[0x0][0x37c] ;  /* 0x0000df00ff017b82 */ /* 0x000fe20000000800 */
[----:B------:R-:W0:Y:S01]  /*0010*/  S2R R3, SR_TID.X ;  /* 0x0000000000037919 */ /* 0x000e220000002100 */
[----:B------:R-:W1:Y:S06]  /*0020*/  LDCU UR4, c[0x0][0x3c0] ;  /* 0x00007800ff0477ac */ /* 0x000e6c0008000800 */
[----:B------:R-:W0:Y:S01]  /*0030*/  S2UR UR5, SR_CTAID.X ;  /* 0x00000000000579c3 */ /* 0x000e220000002500 */
[----:B------:R-:W-:Y:S01]  /*0040*/  HFMA2 R21, -RZ, RZ, 0, 0 ;  /* 0x00000000ff157431 */ /* 0x000fe200000001ff */
[----:B------:R-:W-:Y:S01]  /*0050*/  CS2R R8, SRZ ;  /* 0x0000000000087805 */ /* 0x000fe2000001ff00 */
[----:B------:R-:W2:Y:S05]  /*0060*/  LDCU.64 UR22, c[0x0][0x358] ;  /* 0x00006b00ff1677ac */ /* 0x000eaa0008000a00 */
[----:B------:R-:W0:Y:S01]  /*0070*/  LDC R0, c[0x0][0x360] ;  /* 0x0000d800ff007b82 */ /* 0x000e220000000800 */
[----:B-1----:R-:W-:Y:S01]  /*0080*/  UISETP.GE.AND UP0, UPT, UR4, 0x1, UPT ;  /* 0x000000010400788c */ /* 0x002fe2000bf06270 */
[----:B0-----:R-:W-:-:S08]  /*0090*/  IMAD R3, R0, UR5, R3 ;  /* 0x0000000500037c24 */ /* 0x001fd0000f8e0203 */
[----:B--2---:R-:W-:Y:S05]  /*00a0*/  BRA.U !UP0, `(.L_x_0) ;  /* 0x0000001908947547 */ /* 0x004fea000b800000 */
[----:B------:R-:W0:Y:S08]  /*00b0*/  LDC.64 R10, c[0x0][0x388] ;  /* 0x0000e200ff0a7b82 */ /* 0x000e300000000a00 */
[----:B------:R-:W1:Y:S08]  /*00c0*/  LDC.64 R12, c[0x0][0x390] ;  /* 0x0000e400ff0c7b82 */ /* 0x000e700000000a00 */
[----:B------:R-:W2:Y:S01]  /*00d0*/  LDC.64 R14, c[0x0][0x398] ;  /* 0x0000e600ff0e7b82 */ /* 0x000ea20000000a00 */
[----:B0-----:R-:W-:-:S05]  /*00e0*/  IMAD.WIDE R10, R3, 0x4, R10 ;  /* 0x00000004030a7825 */ /* 0x001fca00078e020a */
[----:B------:R0:W5:Y:S01]  /*00f0*/  LDG.E R4, desc[UR22][R10.64] ;  /* 0x000000160a047981 */ /* 0x000162000c1e1900 */
[----:B-1----:R-:W-:-:S05]  /*0100*/  IMAD.WIDE R12, R3, 0x4, R12 ;  /* 0x00000004030c7825 */ /* 0x002fca00078e020c */
[----:B------:R0:W5:Y:S01]  /*0110*/  LDG.E R5, desc[UR22][R12.64] ;  /* 0x000000160c057981 */ /* 0x000162000c1e1900 */
[----:B--2---:R-:W-:-:S05]  /*0120*/  IMAD.WIDE R14, R3, 0x4, R14 ;  /* 0x00000004030e7825 */ /* 0x004fca00078e020e */
[----:B------:R0:W5:Y:S01]  /*0130*/  LDG.E R6, desc[UR22][R14.64] ;  /* 0x000000160e067981 */ /* 0x000162000c1e1900 */
[----:B------:R-:W-:Y:S01]  /*0140*/  UISETP.GE.U32.AND UP0, UPT, UR4, 0x4, UPT ;  /* 0x000000040400788c */ /* 0x000fe2000bf06070 */
[----:B------:R-:W-:Y:S02]  /*0150*/  CS2R R8, SRZ ;  /* 0x0000000000087805 */ /* 0x000fe4000001ff00 */
[----:B------:R-:W-:Y:S02]  /*0160*/  MOV R7, RZ ;  /* 0x000000ff00077202 */ /* 0x000fe40000000f00 */
[----:B------:R-:W-:Y:S01]  /*0170*/  MOV R21, RZ ;  /* 0x000000ff00157202 */ /* 0x000fe20000000f00 */
[----:B------:R-:W-:-:S03]  /*0180*/  ULOP3.LUT UR20, UR4, 0x3, URZ, 0xc0, !UPT ;  /* 0x0000000304147892 */ /* 0x000fc6000f8ec0ff */
[----:B0-----:R-:W-:Y:S09]  /*0190*/  BRA.U !UP0, `(.L_x_1) ;  /* 0x0000000d08987547 */ /* 0x001ff2000b800000 */
[----:B------:R-:W0:Y:S01]  /*01a0*/  LDCU.128 UR16, c[0x0][0x380] ;  /* 0x00007000ff1077ac */ /* 0x000e220008000c00 */
[----:B------:R-:W-:Y:S01]  /*01b0*/  MOV R8, RZ ;  /* 0x000000ff00087202 */ /* 0x000fe20000000f00 */
[----:B------:R-:W1:Y:S01]  /*01c0*/  LDCU.128 UR12, c[0x0][0x390] ;  /* 0x00007200ff0c77ac */ /* 0x000e620008000c00 */
[----:B------:R-:W-:-:S06]  /*01d0*/  ULOP3.LUT UR4, UR4, 0x7ffffffc, URZ, 0xc0, !UPT ;  /* 0x7ffffffc04047892 */ /* 0x000fcc000f8ec0ff */
[----:B------:R-:W-:Y:S01]  /*01e0*/  MOV R7, UR4 ;  /* 0x0000000400077c02 */ /* 0x000fe20008000f00 */
[----:B0-----:R-:W-:Y:S02]  /*01f0*/  UIADD3 UR11, UP0, UPT, UR18, 0x8, URZ ;  /* 0x00000008120b7890 */ /* 0x001fe4000ff1e0ff */
[----:B------:R-:W-:Y:S02]  /*0200*/  UIADD3 UR5, UP3, UPT, UR16, 0x8, URZ ;  /* 0x0000000810057890 */ /* 0x000fe4000ff7e0ff */
[----:B-1----:R-:W-:Y:S02]  /*0210*/  UIADD3 UR9, UP1, UPT, UR12, 0x8, URZ ;  /* 0x000000080c097890 */ /* 0x002fe4000ff3e0ff */
[----:B------:R-:W-:Y:S01]  /*0220*/  UIADD3 UR7, UP2, UPT, UR14, 0x8, URZ ;  /* 0x000000080e077890 */ /* 0x000fe2000ff5e0ff */
[----:B------:R-:W-:Y:S01]  /*0230*/  MOV R28, UR11 ;  /* 0x0000000b001c7c02 */ /* 0x000fe20008000f00 */
[----:B------:R-:W-:Y:S01]  /*0240*/  UIADD3.X UR12, UPT, UPT, URZ, UR19, URZ, UP0, !UPT ;  /* 0x00000013ff0c7290 */ /* 0x000fe200087fe4ff */
[----:B------:R-:W-:Y:S01]  /*0250*/  MOV R12, UR5 ;  /* 0x00000005000c7c02 */ /* 0x000fe20008000f00 */
[----:B------:R-:W-:Y:S01]  /*0260*/  UIADD3.X UR6, UPT, UPT, URZ, UR17, URZ, UP3, !UPT ;  /* 0x00000011ff067290 */ /* 0x000fe20009ffe4ff */
[----:B------:R-:W-:Y:S01]  /*0270*/  MOV R16, UR9 ;  /* 0x0000000900107c02 */ /* 0x000fe20008000f00 */
[----:B------:R-:W-:Y:S01]  /*0280*/  UIADD3.X UR10, UPT, UPT, URZ, UR13, URZ, UP1, !UPT ;  /* 0x0000000dff0a7290 */ /* 0x000fe20008ffe4ff */
[----:B------:R-:W-:Y:S01]  /*0290*/  MOV R14, UR7 ;  /* 0x00000007000e7c02 */ /* 0x000fe20008000f00 */
[----:B------:R-:W-:Y:S01]  /*02a0*/  UIADD3.X UR8, UPT, UPT, URZ, UR15, URZ, UP2, !UPT ;  /* 0x0000000fff087290 */ /* 0x000fe200097fe4ff */
[----:B------:R-:W-:Y:S01]  /*02b0*/  MOV R29, UR12 ;  /* 0x0000000c001d7c02 */ /* 0x000fe20008000f00 */
[----:B------:R-:W0:Y:S01]  /*02c0*/  LDCU UR14, c[0x0][0x3bc] ;  /* 0x00007780ff0e77ac */ /* 0x000e220008000800 */
[----:B------:R-:W-:-:S02]  /*02d0*/  MOV R13, UR6 ;  /* 0x00000006000d7c02 */ /* 0x000fc40008000f00 */
[----:B------:R-:W-:Y:S01]  /*02e0*/  MOV R17, UR10 ;  /* 0x0000000a00117c02 */ /* 0x000fe20008000f00 */
[----:B------:R-:W-:Y:S01]  /*02f0*/  UIADD3 UR13, UPT, UPT, -UR4, URZ, URZ ;  /* 0x000000ff040d7290 */ /* 0x000fe2000fffe1ff */
[----:B------:R-:W-:-:S11]  /*0300*/  MOV R15, UR8 ;  /* 0x00000008000f7c02 */ /* 0x000fd60008000f00 */
.L_x_34:
[----:B------:R-:W2:Y:S04]  /*0310*/  LDG.E R10, desc[UR22][R16.64+-0x8] ;  /* 0xfffff816100a7981 */ /* 0x000ea8000c1e1900 */
[----:B------:R-:W3:Y:S04]  /*0320*/  LDG.E R11, desc[UR22][R28.64+-0x8] ;  /* 0xfffff8161c0b7981 */ /* 0x000ee8000c1e1900 */
[----:B------:R-:W4:Y:S01]  /*0330*/  LDG.E R19, desc[UR22][R14.64+-0x8] ;  /* 0xfffff8160e137981 */ /* 0x000f22000c1e1900 */
[----:B------:R-:W-:Y:S01]  /*0340*/  BSSY.RECONVERGENT B0, `(.L_x_2) ;  /* 0x0000012000007945 */ /* 0x000fe20003800200 */
[----:B--2--5:R-:W-:Y:S01]  /*0350*/  FADD R10, -R5, R10 ;  /* 0x0000000a050a7221 */ /* 0x024fe20000000100 */
[----:B---3--:R-:W-:-:S03]  /*0360*/  FADD R22, -R4, R11 ;  /* 0x0000000b04167221 */ /* 0x008fc60000000100 */
[----:B------:R-:W-:Y:S01]  /*0370*/  FMUL R11, R10, R10 ;  /* 0x0000000a0a0b7220 */ /* 0x000fe20000400000 */
[----:B----4-:R-:W-:-:S03]  /*0380*/  FADD R20, -R6, R19 ;  /* 0x0000001306147221 */ /* 0x010fc60000000100 */
[----:B------:R-:W-:-:S04]  /*0390*/  FFMA R11, R22, R22, R11 ;  /* 0x00000016160b7223 */ /* 0x000fc8000000000b */
[----:B------:R-:W-:-:S04]  /*03a0*/  FFMA R2, R20, R20, R11 ;  /* 0x0000001414027223 */ /* 0x000fc8000000000b */
[----:B------:R1:W2:Y:S01]  /*03b0*/  MUFU.RSQ R11, R2 ;  /* 0x00000002000b7308 */ /* 0x0002a20000001400 */
[----:B------:R-:W-:-:S04]  /*03c0*/  IADD3 R0, PT, PT, R2, -0xd000000, RZ ;  /* 0xf300000002007810 */ /* 0x000fc80007ffe0ff */
[----:B------:R-:W-:-:S13]  /*03d0*/  ISETP.GT.U32.AND P0, PT, R0, 0x727fffff, PT ;  /* 0x727fffff0000780c */ /* 0x000fda0003f04070 */
[----:B-12---:R-:W-:Y:S05]  /*03e0*/  @!P0 BRA `(.L_x_3) ;  /* 0x00000000000c8947 */ /* 0x006fea0003800000 */
[----:B------:R-:W-:-:S07]  /*03f0*/  MOV R0, 0x410 ;  /* 0x0000041000007802 */ /* 0x000fce0000000f00 */
[----:B0-----:R-:W-:Y:S05]  /*0400*/  CALL.REL.NOINC `($__internal_1_$__cuda_sm20_sqrt_rn_f32_slowpath) ;  /* 0x0000001800d47944 */ /* 0x001fea0003c00000 */
[----:B------:R-:W-:Y:S05]  /*0410*/  BRA `(.L_x_4) ;  /* 0x0000000000107947 */ /* 0x000fea0003800000 */
.L_x_3:
[----:B------:R-:W-:Y:S01]  /*0420*/  FMUL.FTZ R26, R2, R11 ;  /* 0x0000000b021a7220 */ /* 0x000fe20000410000 */
[----:B------:R-:W-:-:S03]  /*0430*/  FMUL.FTZ R0, R11, 0.5 ;  /* 0x3f0000000b007820 */ /* 0x000fc60000410000 */
[----:B------:R-:W-:-:S04]  /*0440*/  FFMA R11, -R26, R26, R2 ;  /* 0x0000001a1a0b7223 */ /* 0x000fc80000000102 */
[----:B------:R-:W-:-:S07]  /*0450*/  FFMA R26, R11, R0, R26 ;  /* 0x000000000b1a7223 */ /* 0x000fce000000001a */
.L_x_4:
[----:B0-----:R-:W-:Y:S05]  /*0460*/  BSYNC.RECONVERGENT B0 ;  /* 0x0000000000007941 */ /* 0x001fea0003800200 */
.L_x_2:
[-C--:B------:R-:W-:Y:S01]  /*0470*/  FMUL R11, R26, R26.reuse ;  /* 0x0000001a1a0b7220 */ /* 0x080fe20000400000 */
[----:B------:R-:W-:Y:S01]  /*0480*/  BSSY.RECONVERGENT B1, `(.L_x_5) ;  /* 0x0000014000017945 */ /* 0x000fe20003800200 */
[----:B------:R-:W-:Y:S02]  /*0490*/  HFMA2 R0, -RZ, RZ, 0, 0 ;  /* 0x00000000ff007431 */ /* 0x000fe400000001ff */
[----:B------:R-:W-:-:S05]  /*04a0*/  FMUL R19, R11, R26 ;  /* 0x0000001a0b137220 */ /* 0x000fca0000400000 */
[----:B------:R-:W-:-:S13]  /*04b0*/  FSETP.NEU.AND P0, PT, R19, RZ, PT ;  /* 0x000000ff1300720b */ /* 0x000fda0003f0d000 */
[----:B------:R-:W-:Y:S05]  /*04c0*/  @!P0 BRA `(.L_x_6) ;  /* 0x00000000003c8947 */ /* 0x000fea0003800000 */
[----:B------:R-:W-:Y:S01]  /*04d0*/  IADD3 R0, PT, PT, R19, 0x1800000, RZ ;  /* 0x0180000013007810 */ /* 0x000fe20007ffe0ff */
[----:B------:R-:W-:Y:S03]  /*04e0*/  BSSY.RECONVERGENT B2, `(.L_x_7) ;  /* 0x000000c000027945 */ /* 0x000fe60003800200 */
[----:B------:R-:W-:-:S04]  /*04f0*/  LOP3.LUT R0, R0, 0x7f800000, RZ, 0xc0, !PT ;  /* 0x7f80000000007812 */ /* 0x000fc800078ec0ff */
[----:B------:R-:W-:-:S13]  /*0500*/  ISETP.GT.U32.AND P0, PT, R0, 0x1ffffff, PT ;  /* 0x01ffffff0000780c */ /* 0x000fda0003f04070 */
[----:B------:R-:W-:Y:S05]  /*0510*/  @P0 BRA `(.L_x_8) ;  /* 0x0000000000100947 */ /* 0x000fea0003800000 */
[----:B------:R-:W-:Y:S02]  /*0520*/  MOV R0, R19 ;  /* 0x0000001300007202 */ /* 0x000fe40000000f00 */
[----:B------:R-:W-:-:S07]  /*0530*/  MOV R2, 0x550 ;  /* 0x0000055000027802 */ /* 0x000fce0000000f00 */
[----:B------:R-:W-:Y:S05]  /*0540*/  CALL.REL.NOINC `($__internal_0_$__cuda_sm20_rcp_rn_f32_slowpath) ;  /* 0x0000001400b07944 */ /* 0x000fea0003c00000 */
[----:B------:R-:W-:Y:S05]  /*0550*/  BRA `(.L_x_9) ;  /* 0x0000000000107947 */ /* 0x000fea0003800000 */
.L_x_8:
[----:B------:R-:W0:Y:S02]  /*0560*/  MUFU.RCP R0, R19 ;  /* 0x0000001300007308 */ /* 0x000e240000001000 */
[----:B0-----:R-:W-:-:S04]  /*0570*/  FFMA R2, R19, R0, -1 ;  /* 0xbf80000013027423 */ /* 0x001fc80000000000 */
[----:B------:R-:W-:-:S04]  /*0580*/  FADD.FTZ R11, -R2, -RZ ;  /* 0x800000ff020b7221 */ /* 0x000fc80000010100 */
[----:B------:R-:W-:-:S07]  /*0590*/  FFMA R0, R0, R11, R0 ;  /* 0x0000000b00007223 */ /* 0x000fce0000000000 */
.L_x_9:
[----:B------:R-:W-:Y:S05]  /*05a0*/  BSYNC.RECONVERGENT B2 ;  /* 0x0000000000027941 */ /* 0x000fea0003800200 */
.L_x_7:
[----:B------:R-:W-:-:S07]  /*05b0*/  FADD R0, R0, UR14 ;  /* 0x0000000e00007e21 */ /* 0x000fce0008000000 */
.L_x_6:
[----:B------:R-:W-:Y:S05]  /*05c0*/  BSYNC.RECONVERGENT B1 ;  /* 0x0000000000017941 */ /* 0x000fea0003800200 */
.L_x_5:
[----:B------:R-:W2:Y:S04]  /*05d0*/  LDG.E R18, desc[UR22][R16.64+-0x4] ;  /* 0xfffffc1610127981 */ /* 0x000ea8000c1e1900 */
[----:B------:R-:W3:Y:S04]  /*05e0*/  LDG.E R11, desc[UR22][R28.64+-0x4] ;  /* 0xfffffc161c0b7981 */ /* 0x000ee8000c1e1900 */
[----:B------:R-:W4:Y:S04]  /*05f0*/  LDG.E R19, desc[UR22][R14.64+-0x4] ;  /* 0xfffffc160e137981 */ /* 0x000f28000c1e1900 */
[----:B------:R-:W5:Y:S01]  /*0600*/  LDG.E R23, desc[UR22][R12.64+-0x8] ;  /* 0xfffff8160c177981 */ /* 0x000f62000c1e1900 */
[----:B------:R-:W-:Y:S01]  /*0610*/  BSSY.RECONVERGENT B0, `(.L_x_10) ;  /* 0x0000016000007945 */ /* 0x000fe20003800200 */
[----:B--2---:R-:W-:Y:S01]  /*0620*/  FADD R18, -R5, R18 ;  /* 0x0000001205127221 */ /* 0x004fe20000000100 */
[----:B---3--:R-:W-:-:S03]  /*0630*/  FADD R11, -R4, R11 ;  /* 0x0000000b040b7221 */ /* 0x008fc60000000100 */
[----:B------:R-:W-:Y:S01]  /*0640*/  FMUL R2, R18, R18 ;  /* 0x0000001212027220 */ /* 0x000fe20000400000 */
[----:B----4-:R-:W-:-:S03]  /*0650*/  FADD R19, -R6, R19 ;  /* 0x0000001306137221 */ /* 0x010fc60000000100 */
[----:B------:R-:W-:Y:S01]  /*0660*/  FFMA R2, R11, R11, R2 ;  /* 0x0000000b0b027223 */ /* 0x000fe20000000002 */
[----:B-----5:R-:W-:-:S03]  /*0670*/  FMUL R25, R23, R0 ;  /* 0x0000000017197220 */ /* 0x020fc60000400000 */
[----:B------:R-:W-:Y:S01]  /*0680*/  FFMA R2, R19, R19, R2 ;  /* 0x0000001313027223 */ /* 0x000fe20000000002 */
[----:B------:R-:W-:-:S03]  /*0690*/  FFMA R22, R22, R25, R9 ;  /* 0x0000001916167223 */ /* 0x000fc60000000009 */
[----:B------:R0:W1:Y:S01]  /*06a0*/  MUFU.RSQ R23, R2 ;  /* 0x0000000200177308 */ /* 0x0000620000001400 */
[----:B------:R-:W-:Y:S01]  /*06b0*/  IADD3 R0, PT, PT, R2, -0xd000000, RZ ;  /* 0xf300000002007810 */ /* 0x000fe20007ffe0ff */
[-C--:B------:R-:W-:Y:S01]  /*06c0*/  FFMA R21, R10, R25.reuse, R21 ;  /* 0x000000190a157223 */ /* 0x080fe20000000015 */
[----:B------:R-:W-:Y:S02]  /*06d0*/  FFMA R20, R20, R25, R8 ;  /* 0x0000001914147223 */ /* 0x000fe40000000008 */
[----:B------:R-:W-:-:S13]  /*06e0*/  ISETP.GT.U32.AND P0, PT, R0, 0x727fffff, PT ;  /* 0x727fffff0000780c */ /* 0x000fda0003f04070 */
[----:B01----:R-:W-:Y:S05]  /*06f0*/  @!P0 BRA `(.L_x_11) ;  /* 0x00000000000c8947 */ /* 0x003fea0003800000 */
[----:B------:R-:W-:-:S07]  /*0700*/  MOV R0, 0x720 ;  /* 0x0000072000007802 */ /* 0x000fce0000000f00 */
[----:B------:R-:W-:Y:S05]  /*0710*/  CALL.REL.NOINC `($__internal_1_$__cuda_sm20_sqrt_rn_f32_slowpath) ;  /* 0x0000001800107944 */ /* 0x000fea0003c00000 */
[----:B------:R-:W-:Y:S05]  /*0720*/  BRA `(.L_x_12) ;  /* 0x0000000000107947 */ /* 0x000fea0003800000 */
.L_x_11:
[----:B------:R-:W-:Y:S01]  /*0730*/  FMUL.FTZ R9, R2, R23 ;  /* 0x0000001702097220 */ /* 0x000fe20000410000 */
[----:B------:R-:W-:-:S03]  /*0740*/  FMUL.FTZ R23, R23, 0.5 ;  /* 0x3f00000017177820 */ /* 0x000fc60000410000 */
[----:B------:R-:W-:-:S04]  /*0750*/  FFMA R2, -R9, R9, R2 ;  /* 0x0000000909027223 */ /* 0x000fc80000000102 */
[----:B------:R-:W-:-:S07]  /*0760*/  FFMA R26, R2, R23, R9 ;  /* 0x00000017021a7223 */ /* 0x000fce0000000009 */
.L_x_12:
[----:B------:R-:W-:Y:S05]  /*0770*/  BSYNC.RECONVERGENT B0 ;  /* 0x0000000000007941 */ /* 0x000fea0003800200 */
.L_x_10:
        /* <DEDUP_REMOVED lines=15> */
.L_x_16:
[----:B------:R-:W0:Y:S02]  /*0870*/  MUFU.RCP R0, R23 ;  /* 0x0000001700007308 */ /* 0x000e240000001000 */
[----:B0-----:R-:W-:-:S04]  /*0880*/  FFMA R2, R23, R0, -1 ;  /* 0xbf80000017027423 */ /* 0x001fc80000000000 */
[----:B------:R-:W-:-:S04]  /*0890*/  FADD.FTZ R9, -R2, -RZ ;  /* 0x800000ff02097221 */ /* 0x000fc80000010100 */
[----:B------:R-:W-:-:S07]  /*08a0*/  FFMA R0, R0, R9, R0 ;  /* 0x0000000900007223 */ /* 0x000fce0000000000 */
.L_x_17:
[----:B------:R-:W-:Y:S05]  /*08b0*/  BSYNC.RECONVERGENT B2 ;  /* 0x0000000000027941 */ /* 0x000fea0003800200 */
.L_x_15:
[----:B------:R-:W-:-:S07]  /*08c0*/  FADD R0, R0, UR14 ;  /* 0x0000000e00007e21 */ /* 0x000fce0008000000 */
.L_x_14:
[----:B------:R-:W-:Y:S05]  /*08d0*/  BSYNC.RECONVERGENT B1 ;  /* 0x0000000000017941 */ /* 0x000fea0003800200 */
.L_x_13:
        /* <DEDUP_REMOVED lines=22> */
.L_x_19:
[----:B------:R-:W-:Y:S01]  /*0a40*/  FMUL.FTZ R21, R2, R23 ;  /* 0x0000001702157220 */ /* 0x000fe20000410000 */
[----:B------:R-:W-:-:S03]  /*0a50*/  FMUL.FTZ R23, R23, 0.5 ;  /* 0x3f00000017177820 */ /* 0x000fc60000410000 */
[----:B------:R-:W-:-:S04]  /*0a60*/  FFMA R2, -R21, R21, R2 ;  /* 0x0000001515027223 */ /* 0x000fc80000000102 */
[----:B------:R-:W-:-:S07]  /*0a70*/  FFMA R26, R2, R23, R21 ;  /* 0x00000017021a7223 */ /* 0x000fce0000000015 */
.L_x_20:
[----:B------:R-:W-:Y:S05]  /*0a80*/  BSYNC.RECONVERGENT B0 ;  /* 0x0000000000007941 */ /* 0x000fea0003800200 */
.L_x_18:
        /* <DEDUP_REMOVED lines=15> */
.L_x_24:
[----:B------:R-:W0:Y:S02]  /*0b80*/  MUFU.RCP R0, R23 ;  /* 0x0000001700007308 */ /* 0x000e240000001000 */
[----:B0-----:R-:W-:-:S04]  /*0b90*/  FFMA R2, R23, R0, -1 ;  /* 0xbf80000017027423 */ /* 0x001fc80000000000 */
[----:B------:R-:W-:-:S04]  /*0ba0*/  FADD.FTZ R21, -R2, -RZ ;  /* 0x800000ff02157221 */ /* 0x000fc80000010100 */
[----:B------:R-:W-:-:S07]  /*0bb0*/  FFMA R0, R0, R21, R0 ;  /* 0x0000001500007223 */ /* 0x000fce0000000000 */
.L_x_25:
[----:B------:R-:W-:Y:S05]  /*0bc0*/  BSYNC.RECONVERGENT B2 ;  /* 0x0000000000027941 */ /* 0x000fea0003800200 */
.L_x_23:
[----:B------:R-:W-:-:S07]  /*0bd0*/  FADD R0, R0, UR14 ;  /* 0x0000000e00007e21 */ /* 0x000fce0008000000 */
.L_x_22:
[----:B------:R-:W-:Y:S05]  /*0be0*/  BSYNC.RECONVERGENT B1 ;  /* 0x0000000000017941 */ /* 0x000fea0003800200 */
.L_x_21:
        /* <DEDUP_REMOVED lines=22> */
.L_x_27:
[----:B------:R-:W-:Y:S01]  /*0d50*/  FMUL.FTZ R11, R2, R23 ;  /* 0x00000017020b7220 */ /* 0x000fe20000410000 */
[----:B------:R-:W-:-:S03]  /*0d60*/  FMUL.FTZ R23, R23, 0.5 ;  /* 0x3f00000017177820 */ /* 0x000fc60000410000 */
[----:B------:R-:W-:-:S04]  /*0d70*/  FFMA R2, -R11, R11, R2 ;  /* 0x0000000b0b027223 */ /* 0x000fc80000000102 */
[----:B------:R-:W-:-:S07]  /*0d80*/  FFMA R26, R2, R23, R11 ;  /* 0x00000017021a7223 */ /* 0x000fce000000000b */
.L_x_28:
[----:B------:R-:W-:Y:S05]  /*0d90*/  BSYNC.RECONVERGENT B0 ;  /* 0x0000000000007941 */ /* 0x000fea0003800200 */
.L_x_26:
        /* <DEDUP_REMOVED lines=15> */
.L_x_32:
[----:B------:R-:W0:Y:S02]  /*0e90*/  MUFU.RCP R0, R23 ;  /* 0x0000001700007308 */ /* 0x000e240000001000 */
[----:B0-----:R-:W-:-:S04]  /*0ea0*/  FFMA R2, R23, R0, -1 ;  /* 0xbf80000017027423 */ /* 0x001fc80000000000 */
[----:B------:R-:W-:-:S04]  /*0eb0*/  FADD.FTZ R11, -R2, -RZ ;  /* 0x800000ff020b7221 */ /* 0x000fc80000010100 */
[----:B------:R-:W-:-:S07]  /*0ec0*/  FFMA R0, R0, R11, R0 ;  /* 0x0000000b00007223 */ /* 0x000fce0000000000 */
.L_x_33:
[----:B------:R-:W-:Y:S05]  /*0ed0*/  BSYNC.RECONVERGENT B2 ;  /* 0x0000000000027941 */ /* 0x000fea0003800200 */
.L_x_31:
[----:B------:R-:W-:-:S07]  /*0ee0*/  FADD R0, R0, UR14 ;  /* 0x0000000e00007e21 */ /* 0x000fce0008000000 */
.L_x_30:
[----:B------:R-:W-:Y:S05]  /*0ef0*/  BSYNC.RECONVERGENT B1 ;  /* 0x0000000000017941 */ /* 0x000fea0003800200 */
.L_x_29:
[----:B------:R0:W2:Y:S01]  /*0f00*/  LDG.E R11, desc[UR22][R12.64+0x4] ;  /* 0x000004160c0b7981 */ /* 0x0000a2000c1e1900 */
[----:B------:R-:W-:Y:S01]  /*0f10*/  UIADD3 UR13, UPT, UPT, UR13, 0x4, URZ ;  /* 0x000000040d0d7890 */ /* 0x000fe2000fffe0ff */
[----:B------:R-:W-:Y:S02]  /*0f20*/  IADD3 R28, P0, PT, R28, 0x10, RZ ;  /* 0x000000101c1c7810 */ /* 0x000fe40007f1e0ff */
[----:B------:R-:W-:Y:S01]  /*0f30*/  IADD3 R16, P1, PT, R16, 0x10, RZ ;  /* 0x0000001010107810 */ /* 0x000fe20007f3e0ff */
[----:B------:R-:W-:Y:S01]  /*0f40*/  UISETP.NE.AND UP0, UPT, UR13, URZ, UPT ;  /* 0x000000ff0d00728c */ /* 0x000fe2000bf05270 */
[----:B------:R-:W-:Y:S02]  /*0f50*/  IADD3.X R29, PT, PT, RZ, R29, RZ, P0, !PT ;  /* 0x0000001dff1d7210 */ /* 0x000fe400007fe4ff */
[----:B------:R-:W-:Y:S02]  /*0f60*/  IADD3.X R17, PT, PT, RZ, R17, RZ, P1, !PT ;  /* 0x00000011ff117210 */ /* 0x000fe40000ffe4ff */
[----:B------:R-:W-:-:S02]  /*0f70*/  IADD3 R14, P0, PT, R14, 0x10, RZ ;  /* 0x000000100e0e7810 */ /* 0x000fc40007f1e0ff */
[----:B0-----:R-:W-:Y:S02]  /*0f80*/  IADD3 R12, P1, PT, R12, 0x10, RZ ;  /* 0x000000100c0c7810 */ /* 0x001fe40007f3e0ff */
[----:B------:R-:W-:Y:S02]  /*0f90*/  IADD3.X R15, PT, PT, RZ, R15, RZ, P0, !PT ;  /* 0x0000000fff0f7210 */ /* 0x000fe400007fe4ff */
[----:B------:R-:W-:Y:S01]  /*0fa0*/  IADD3.X R13, PT, PT, RZ, R13, RZ, P1, !PT ;  /* 0x0000000dff0d7210 */ /* 0x000fe20000ffe4ff */
[----:B--2---:R-:W-:-:S04]  /*0fb0*/  FMUL R0, R11, R0 ;  /* 0x000000000b007220 */ /* 0x004fc80000400000 */
[-C--:B------:R-:W-:Y:S01]  /*0fc0*/  FFMA R9, R21, R0.reuse, R9 ;  /* 0x0000000015097223 */ /* 0x080fe20000000009 */
[-C--:B------:R-:W-:Y:S01]  /*0fd0*/  FFMA R21, R20, R0.reuse, R18 ;  /* 0x0000000014157223 */ /* 0x080fe20000000012 */
[----:B------:R-:W-:Y:S01]  /*0fe0*/  FFMA R8, R22, R0, R19 ;  /* 0x0000000016087223 */ /* 0x000fe20000000013 */
[----:B------:R-:W-:Y:S06]  /*0ff0*/  BRA.U UP0, `(.L_x_34) ;  /* 0xfffffff100c47547 */ /* 0x000fec000b83ffff */
.L_x_1:
[----:B------:R-:W-:-:S09]  /*1000*/  UISETP.NE.AND UP0, UPT, UR20, URZ, UPT ;  /* 0x000000ff1400728c */ /* 0x000fd2000bf05270 */
[----:B------:R-:W-:Y:S05]  /*1010*/  BRA.U !UP0, `(.L_x_0) ;  /* 0x0000000908b87547 */ /* 0x000fea000b800000 */
[----:B------:R-:W-:-:S09]  /*1020*/  UISETP.NE.AND UP0, UPT, UR20, 0x1, UPT ;  /* 0x000000011400788c */ /* 0x000fd2000bf05270 */
[----:B------:R-:W-:Y:S05]  /*1030*/  BRA.U !UP0, `(.L_x_35) ;  /* 0x0000000508b87547 */ /* 0x000fea000b800000 */
[----:B------:R-:W0:Y:S08]  /*1040*/  LDC.64 R16, c[0x0][0x390] ;  /* 0x0000e400ff107b82 */ /* 0x000e300000000a00 */
[----:B------:R-:W1:Y:S08]  /*1050*/  LDC.64 R18, c[0x0][0x388] ;  /* 0x0000e200ff127b82 */ /* 0x000e700000000a00 */
[----:B------:R-:W2:Y:S01]  /*1060*/  LDC.64 R10, c[0x0][0x398] ;  /* 0x0000e600ff0a7b82 */ /* 0x000ea20000000a00 */
[----:B0-----:R-:W-:-:S05]  /*1070*/  IMAD.WIDE.U32 R16, R7, 0x4, R16 ;  /* 0x0000000407107825 */ /* 0x001fca00078e0010 */
[----:B------:R-:W3:Y:S01]  /*1080*/  LDG.E R14, desc[UR22][R16.64] ;  /* 0x00000016100e7981 */ /* 0x000ee2000c1e1900 */
[----:B-1----:R-:W-:-:S05]  /*1090*/  IMAD.WIDE.U32 R18, R7, 0x4, R18 ;  /* 0x0000000407127825 */ /* 0x002fca00078e0012 */
[----:B------:R-:W4:Y:S01]  /*10a0*/  LDG.E R15, desc[UR22][R18.64] ;  /* 0x00000016120f7981 */ /* 0x000f22000c1e1900 */
[----:B--2---:R-:W-:-:S05]  /*10b0*/  IMAD.WIDE.U32 R10, R7, 0x4, R10 ;  /* 0x00000004070a7825 */ /* 0x004fca00078e000a */
[----:B------:R-:W2:Y:S01]  /*10c0*/  LDG.E R13, desc[UR22][R10.64] ;  /* 0x000000160a0d7981 */ /* 0x000ea2000c1e1900 */
[----:B------:R-:W-:Y:S01]  /*10d0*/  BSSY.RECONVERGENT B0, `(.L_x_36) ;  /* 0x0000012000007945 */ /* 0x000fe20003800200 */
[----:B---3-5:R-:W-:-:S04]  /*10e0*/  FADD R14, -R5, R14 ;  /* 0x0000000e050e7221 */ /* 0x028fc80000000100 */
[----:B------:R-:W-:Y:S01]  /*10f0*/  FMUL R0, R14, R14 ;  /* 0x0000000e0e007220 */ /* 0x000fe20000400000 */
[----:B----4-:R-:W-:-:S04]  /*1100*/  FADD R15, -R4, R15 ;  /* 0x0000000f040f7221 */ /* 0x010fc80000000100 */
[----:B------:R-:W-:Y:S01]  /*1110*/  FFMA R0, R15, R15, R0 ;  /* 0x0000000f0f007223 */ /* 0x000fe20000000000 */
[----:B--2---:R-:W-:-:S04]  /*1120*/  FADD R13, -R6, R13 ;  /* 0x0000000d060d7221 */ /* 0x004fc80000000100 */
[----:B------:R-:W-:-:S05]  /*1130*/  FFMA R2, R13, R13, R0 ;  /* 0x0000000d0d027223 */ /* 0x000fca0000000000 */
[----:B------:R-:W-:Y:S01]  /*1140*/  IADD3 R0, PT, PT, R2, -0xd000000, RZ ;  /* 0xf300000002007810 */ /* 0x000fe20007ffe0ff */
[----:B------:R0:W1:Y:S03]  /*1150*/  MUFU.RSQ R23, R2 ;  /* 0x0000000200177308 */ /* 0x0000660000001400 */
[----:B------:R-:W-:-:S13]  /*1160*/  ISETP.GT.U32.AND P0, PT, R0, 0x727fffff, PT ;  /* 0x727fffff0000780c */ /* 0x000fda0003f04070 */
[----:B0-----:R-:W-:Y:S05]  /*1170*/  @!P0 BRA `(.L_x_37) ;  /* 0x00000000000c8947 */ /* 0x001fea0003800000 */
[----:B------:R-:W-:-:S07]  /*1180*/  MOV R0, 0x11a0 ;  /* 0x000011a000007802 */ /* 0x000fce0000000f00 */
[----:B-1----:R-:W-:Y:S05]  /*1190*/  CALL.REL.NOINC `($__internal_1_$__cuda_sm20_sqrt_rn_f32_slowpath) ;  /* 0x0000000c00707944 */ /* 0x002fea0003c00000 */
[----:B------:R-:W-:Y:S05]  /*11a0*/  BRA `(.L_x_38) ;  /* 0x0000000000107947 */ /* 0x000fea0003800000 */
.L_x_37:
[----:B-1----:R-:W-:Y:S01]  /*11b0*/  FMUL.FTZ R26, R2, R23 ;  /* 0x00000017021a7220 */ /* 0x002fe20000410000 */
[----:B------:R-:W-:-:S03]  /*11c0*/  FMUL.FTZ R0, R23, 0.5 ;  /* 0x3f00000017007820 */ /* 0x000fc60000410000 */
[----:B------:R-:W-:-:S04]  /*11d0*/  FFMA R23, -R26, R26, R2 ;  /* 0x0000001a1a177223 */ /* 0x000fc80000000102 */
[----:B------:R-:W-:-:S07]  /*11e0*/  FFMA R26, R23, R0, R26 ;  /* 0x00000000171a7223 */ /* 0x000fce000000001a */
.L_x_38:
[----:B------:R-:W-:Y:S05]  /*11f0*/  BSYNC.RECONVERGENT B0 ;  /* 0x0000000000007941 */ /* 0x000fea0003800200 */
.L_x_36:
        /* <DEDUP_REMOVED lines=15> */
.L_x_42:
[----:B------:R-:W0:Y:S02]  /*12f0*/  MUFU.RCP R0, R25 ;  /* 0x0000001900007308 */ /* 0x000e240000001000 */
[----:B0-----:R-:W-:-:S04]  /*1300*/  FFMA R2, R25, R0, -1 ;  /* 0xbf80000019027423 */ /* 0x001fc80000000000 */
[----:B------:R-:W-:-:S04]  /*1310*/  FADD.FTZ R23, -R2, -RZ ;  /* 0x800000ff02177221 */ /* 0x000fc80000010100 */
[----:B------:R-:W-:-:S07]  /*1320*/  FFMA R0, R0, R23, R0 ;  /* 0x0000001700007223 */ /* 0x000fce0000000000 */
.L_x_43:
[----:B------:R-:W-:Y:S05]  /*1330*/  BSYNC.RECONVERGENT B2 ;  /* 0x0000000000027941 */ /* 0x000fea0003800200 */
.L_x_41:
[----:B------:R-:W0:Y:S02]  /*1340*/  LDCU UR4, c[0x0][0x3bc] ;  /* 0x00007780ff0477ac */ /* 0x000e240008000800 */
[----:B0-----:R-:W-:-:S07]  /*1350*/  FADD R0, R0, UR4 ;  /* 0x0000000400007e21 */ /* 0x001fce0008000000 */
.L_x_40:
[----:B------:R-:W-:Y:S05]  /*1360*/  BSYNC.RECONVERGENT B1 ;  /* 0x0000000000017941 */ /* 0x000fea0003800200 */
.L_x_39:
[----:B------:R0:W2:Y:S01]  /*1370*/  LDG.E R2, desc[UR22][R16.64+0x4] ;  /* 0x0000041610027981 */ /* 0x0000a2000c1e1900 */
[----:B------:R-:W0:Y:S03]  /*1380*/  LDC.64 R22, c[0x0][0x380] ;  /* 0x0000e000ff167b82 */ /* 0x000e260000000a00 */
[----:B------:R-:W3:Y:S04]  /*1390*/  LDG.E R19, desc[UR22][R18.64+0x4] ;  /* 0x0000041612137981 */ /* 0x000ee8000c1e1900 */
[----:B------:R2:W4:Y:S01]  /*13a0*/  LDG.E R25, desc[UR22][R10.64+0x4] ;  /* 0x000004160a197981 */ /* 0x000522000c1e1900 */
[----:B0-----:R-:W-:-:S05]  /*13b0*/  IMAD.WIDE.U32 R16, R7, 0x4, R22 ;  /* 0x0000000407107825 */ /* 0x001fca00078e0016 */
[----:B------:R-:W5:Y:S01]  /*13c0*/  LDG.E R23, desc[UR22][R16.64] ;  /* 0x0000001610177981 */ /* 0x000f62000c1e1900 */
[----:B------:R-:W-:Y:S01]  /*13d0*/  BSSY.RECONVERGENT B0, `(.L_x_44) ;  /* 0x0000017000007945 */ /* 0x000fe20003800200 */
[----:B--2---:R-:W-:Y:S01]  /*13e0*/  FADD R11, -R5, R2 ;  /* 0x00000002050b7221 */ /* 0x004fe20000000100 */
[----:B---3--:R-:W-:-:S03]  /*13f0*/  FADD R12, -R4, R19 ;  /* 0x00000013040c7221 */ /* 0x008fc60000000100 */
[----:B------:R-:W-:Y:S01]  /*1400*/  FMUL R27, R11, R11 ;  /* 0x0000000b0b1b7220 */ /* 0x000fe20000400000 */
[----:B----4-:R-:W-:-:S03]  /*1410*/  FADD R10, -R6, R25 ;  /* 0x00000019060a7221 */ /* 0x010fc60000000100 */
[----:B------:R-:W-:-:S04]  /*1420*/  FFMA R27, R12, R12, R27 ;  /* 0x0000000c0c1b7223 */ /* 0x000fc8000000001b */
[----:B------:R-:W-:-:S05]  /*1430*/  FFMA R27, R10, R10, R27 ;  /* 0x0000000a0a1b7223 */ /* 0x000fca000000001b */
[----:B------:R-:W-:Y:S01]  /*1440*/  IADD3 R2, PT, PT, R27, -0xd000000, RZ ;  /* 0xf30000001b027810 */ /* 0x000fe20007ffe0ff */
[----:B------:R0:W1:Y:S03]  /*1450*/  MUFU.RSQ R18, R27 ;  /* 0x0000001b00127308 */ /* 0x0000660000001400 */
[----:B------:R-:W-:Y:S01]  /*1460*/  ISETP.GT.U32.AND P0, PT, R2, 0x727fffff, PT ;  /* 0x727fffff0200780c */ /* 0x000fe20003f04070 */
[----:B-----5:R-:W-:-:S04]  /*1470*/  FMUL R0, R23, R0 ;  /* 0x0000000017007220 */ /* 0x020fc80000400000 */
[-C--:B------:R-:W-:Y:S01]  /*1480*/  FFMA R9, R15, R0.reuse, R9 ;  /* 0x000000000f097223 */ /* 0x080fe20000000009 */
[-C--:B------:R-:W-:Y:S01]  /*1490*/  FFMA R21, R14, R0.reuse, R21 ;  /* 0x000000000e157223 */ /* 0x080fe20000000015 */
[----:B------:R-:W-:-:S06]  /*14a0*/  FFMA R8, R13, R0, R8 ;  /* 0x000000000d087223 */ /* 0x000fcc0000000008 */
[----:B01----:R-:W-:Y:S05]  /*14b0*/  @!P0 BRA `(.L_x_45) ;  /* 0x0000000000108947 */ /* 0x003fea0003800000 */
[----:B------:R-:W-:Y:S02]  /*14c0*/  MOV R2, R27 ;  /* 0x0000001b00027202 */ /* 0x000fe40000000f00 */
[----:B------:R-:W-:-:S07]  /*14d0*/  MOV R0, 0x14f0 ;  /* 0x000014f000007802 */ /* 0x000fce0000000f00 */
[----:B------:R-:W-:Y:S05]  /*14e0*/  CALL.REL.NOINC `($__internal_1_$__cuda_sm20_sqrt_rn_f32_slowpath) ;  /* 0x00000008009c7944 */ /* 0x000fea0003c00000 */
[----:B------:R-:W-:Y:S05]  /*14f0*/  BRA `(.L_x_46) ;  /* 0x0000000000107947 */ /* 0x000fea0003800000 */
.L_x_45:
[----:B------:R-:W-:Y:S01]  /*1500*/  FMUL.FTZ R26, R27, R18 ;  /* 0x000000121b1a7220 */ /* 0x000fe20000410000 */
[----:B------:R-:W-:-:S03]  /*1510*/  FMUL.FTZ R0, R18, 0.5 ;  /* 0x3f00000012007820 */ /* 0x000fc60000410000 */
[----:B------:R-:W-:-:S04]  /*1520*/  FFMA R13, -R26, R26, R27 ;  /* 0x0000001a1a0d7223 */ /* 0x000fc8000000011b */
[----:B------:R-:W-:-:S07]  /*1530*/  FFMA R26, R13, R0, R26 ;  /* 0x000000000d1a7223 */ /* 0x000fce000000001a */
.L_x_46:
[----:B------:R-:W-:Y:S05]  /*1540*/  BSYNC.RECONVERGENT B0 ;  /* 0x0000000000007941 */ /* 0x000fea0003800200 */
.L_x_44:
        /* <DEDUP_REMOVED lines=15> */
.L_x_50:
[----:B------:R-:W0:Y:S02]  /*1640*/  MUFU.RCP R0, R15 ;  /* 0x0000000f00007308 */ /* 0x000e240000001000 */
[----:B0-----:R-:W-:-:S04]  /*1650*/  FFMA R2, R15, R0, -1 ;  /* 0xbf8000000f027423 */ /* 0x001fc80000000000 */
[----:B------:R-:W-:-:S04]  /*1660*/  FADD.FTZ R13, -R2, -RZ ;  /* 0x800000ff020d7221 */ /* 0x000fc80000010100 */
[----:B------:R-:W-:-:S07]  /*1670*/  FFMA R0, R0, R13, R0 ;  /* 0x0000000d00007223 */ /* 0x000fce0000000000 */
.L_x_51:
[----:B------:R-:W-:Y:S05]  /*1680*/  BSYNC.RECONVERGENT B2 ;  /* 0x0000000000027941 */ /* 0x000fea0003800200 */
.L_x_49:
[----:B------:R-:W0:Y:S02]  /*1690*/  LDCU UR4, c[0x0][0x3bc] ;  /* 0x00007780ff0477ac */ /* 0x000e240008000800 */
[----:B0-----:R-:W-:-:S07]  /*16a0*/  FADD R0, R0, UR4 ;  /* 0x0000000400007e21 */ /* 0x001fce0008000000 */
.L_x_48:
[----:B------:R-:W-:Y:S05]  /*16b0*/  BSYNC.RECONVERGENT B1 ;  /* 0x0000000000017941 */ /* 0x000fea0003800200 */
.L_x_47:
[----:B------:R-:W2:Y:S01]  /*16c0*/  LDG.E R17, desc[UR22][R16.64+0x4] ;  /* 0x0000041610117981 */ /* 0x000ea2000c1e1900 */
[----:B------:R-:W-:Y:S01]  /*16d0*/  IADD3 R7, PT, PT, R7, 0x2, RZ ;  /* 0x0000000207077810 */ /* 0x000fe20007ffe0ff */
[----:B--2---:R-:W-:-:S04]  /*16e0*/  FMUL R0, R17, R0 ;  /* 0x0000000011007220 */ /* 0x004fc80000400000 */
[-C--:B------:R-:W-:Y:S01]  /*16f0*/  FFMA R9, R12, R0.reuse, R9 ;  /* 0x000000000c097223 */ /* 0x080fe20000000009 */
[-C--:B------:R-:W-:Y:S01]  /*1700*/  FFMA R21, R11, R0.reuse, R21 ;  /* 0x000000000b157223 */ /* 0x080fe20000000015 */
[----:B------:R-:W-:-:S07]  /*1710*/  FFMA R8, R10, R0, R8 ;  /* 0x000000000a087223 */ /* 0x000fce0000000008 */
.L_x_35:
[----:B------:R-:W0:Y:S02]  /*1720*/  LDCU UR4, c[0x0][0x3c0] ;  /* 0x00007800ff0477ac */ /* 0x000e240008000800 */
[----:B0-----:R-:W-:-:S04]  /*1730*/  ULOP3.LUT UR4, UR4, 0x1, URZ, 0xc0, !UPT ;  /* 0x0000000104047892 */ /* 0x001fc8000f8ec0ff */
[----:B------:R-:W-:-:S09]  /*1740*/  UISETP.NE.U32.AND UP0, UPT, UR4, 0x1, UPT ;  /* 0x000000010400788c */ /* 0x000fd2000bf05070 */
[----:B------:R-:W-:Y:S05]  /*1750*/  BRA.U UP0, `(.L_x_0) ;  /* 0x0000000100e87547 */ /* 0x000fea000b800000 */
[----:B------:R-:W0:Y:S08]  /*1760*/  LDC.64 R12, c[0x0][0x390] ;  /* 0x0000e400ff0c7b82 */ /* 0x000e300000000a00 */
[----:B------:R-:W1:Y:S08]  /*1770*/  LDC.64 R10, c[0x0][0x388] ;  /* 0x0000e200ff0a7b82 */ /* 0x000e700000000a00 */
[----:B------:R-:W2:Y:S01]  /*1780*/  LDC.64 R14, c[0x0][0x398] ;  /* 0x0000e600ff0e7b82 */ /* 0x000ea20000000a00 */
[----:B0-----:R-:W-:-:S06]  /*1790*/  IMAD.WIDE.U32 R12, R7, 0x4, R12 ;  /* 0x00000004070c7825 */ /* 0x001fcc00078e000c */
[----:B------:R-:W3:Y:S01]  /*17a0*/  LDG.E R12, desc[UR22][R12.64] ;  /* 0x000000160c0c7981 */ /* 0x000ee2000c1e1900 */
[----:B-1----:R-:W-:-:S06]  /*17b0*/  IMAD.WIDE.U32 R10, R7, 0x4, R10 ;  /* 0x00000004070a7825 */ /* 0x002fcc00078e000a */
[----:B------:R-:W4:Y:S01]  /*17c0*/  LDG.E R11, desc[UR22][R10.64] ;  /* 0x000000160a0b7981 */ /* 0x000f22000c1e1900 */
[----:B--2---:R-:W-:-:S06]  /*17d0*/  IMAD.WIDE.U32 R14, R7, 0x4, R14 ;  /* 0x00000004070e7825 */ /* 0x004fcc00078e000e */
        /* <DEDUP_REMOVED lines=15> */
.L_x_53:
[----:B-1----:R-:W-:Y:S01]  /*18d0*/  FMUL.FTZ R26, R2, R13 ;  /* 0x0000000d021a7220 */ /* 0x002fe20000410000 */
[----:B------:R-:W-:-:S03]  /*18e0*/  FMUL.FTZ R0, R13, 0.5 ;  /* 0x3f0000000d007820 */ /* 0x000fc60000410000 */
[----:B------:R-:W-:-:S04]  /*18f0*/  FFMA R11, -R26, R26, R2 ;  /* 0x0000001a1a0b7223 */ /* 0x000fc80000000102 */
[----:B------:R-:W-:-:S07]  /*1900*/  FFMA R26, R11, R0, R26 ;  /* 0x000000000b1a7223 */ /* 0x000fce000000001a */
.L_x_54:
[----:B------:R-:W-:Y:S05]  /*1910*/  BSYNC.RECONVERGENT B0 ;  /* 0x0000000000007941 */ /* 0x000fea0003800200 */
.L_x_52:
        /* <DEDUP_REMOVED lines=15> */
.L_x_58:
[----:B------:R-:W0:Y:S02]  /*1a10*/  MUFU.RCP R0, R13 ;  /* 0x0000000d00007308 */ /* 0x000e240000001000 */
[----:B0-----:R-:W-:-:S04]  /*1a20*/  FFMA R2, R13, R0, -1 ;  /* 0xbf8000000d027423 */ /* 0x001fc80000000000 */
[----:B------:R-:W-:-:S04]  /*1a30*/  FADD.FTZ R11, -R2, -RZ ;  /* 0x800000ff020b7221 */ /* 0x000fc80000010100 */
[----:B------:R-:W-:-:S07]  /*1a40*/  FFMA R0, R0, R11, R0 ;  /* 0x0000000b00007223 */ /* 0x000fce0000000000 */
.L_x_59:
[----:B------:R-:W-:Y:S05]  /*1a50*/  BSYNC.RECONVERGENT B2 ;  /* 0x0000000000027941 */ /* 0x000fea0003800200 */
.L_x_57:
[----:B------:R-:W0:Y:S02]  /*1a60*/  LDCU UR4, c[0x0][0x3bc] ;  /* 0x00007780ff0477ac */ /* 0x000e240008000800 */
[----:B0-----:R-:W-:-:S07]  /*1a70*/  FADD R0, R0, UR4 ;  /* 0x0000000400007e21 */ /* 0x001fce0008000000 */
.L_x_56:
[----:B------:R-:W-:Y:S05]  /*1a80*/  BSYNC.RECONVERGENT B1 ;  /* 0x0000000000017941 */ /* 0x000fea0003800200 */
.L_x_55:
[----:B------:R-:W0:Y:S02]  /*1a90*/  LDC.64 R10, c[0x0][0x380] ;  /* 0x0000e000ff0a7b82 */ /* 0x000e240000000a00 */
[----:B0-----:R-:W-:-:S06]  /*1aa0*/  IMAD.WIDE.U32 R10, R7, 0x4, R10 ;  /* 0x00000004070a7825 */ /* 0x001fcc00078e000a */
[----:B------:R-:W2:Y:S02]  /*1ab0*/  LDG.E R11, desc[UR22][R10.64] ;  /* 0x000000160a0b7981 */ /* 0x000ea4000c1e1900 */
[----:B--2---:R-:W-:-:S04]  /*1ac0*/  FMUL R0, R11, R0 ;  /* 0x000000000b007220 */ /* 0x004fc80000400000 */
[-C--:B------:R-:W-:Y:S01]  /*1ad0*/  FFMA R9, R4, R0.reuse, R9 ;  /* 0x0000000004097223 */ /* 0x080fe20000000009 */
[-C--:B------:R-:W-:Y:S01]  /*1ae0*/  FFMA R21, R5, R0.reuse, R21 ;  /* 0x0000000005157223 */ /* 0x080fe20000000015 */
[----:B------:R-:W-:-:S07]  /*1af0*/  FFMA R8, R6, R0, R8 ;  /* 0x0000000006087223 */ /* 0x000fce0000000008 */
.L_x_0:
[----:B-----5:R-:W0:Y:S01]  /*1b00*/  LDC.64 R4, c[0x0][0x3a0] ;  /* 0x0000e800ff047b82 */ /* 0x020e220000000a00 */
[----:B------:R-:W1:Y:S07]  /*1b10*/  LDCU UR4, c[0x0][0x3b8] ;  /* 0x00007700ff0477ac */ /* 0x000e6e0008000800 */
[----:B------:R-:W2:Y:S08]  /*1b20*/  LDC.64 R6, c[0x0][0x3a8] ;  /* 0x0000ea00ff067b82 */ /* 0x000eb00000000a00 */
[----:B------:R-:W3:Y:S01]  /*1b30*/  LDC.64 R10, c[0x0][0x3b0] ;  /* 0x0000ec00ff0a7b82 */ /* 0x000ee20000000a00 */
[----:B0-----:R-:W-:-:S05]  /*1b40*/  IMAD.WIDE R4, R3, 0x4, R4 ;  /* 0x0000000403047825 */ /* 0x001fca00078e0204 */
[----:B------:R-:W1:Y:S01]  /*1b50*/  LDG.E R0, desc[UR22][R4.64] ;  /* 0x0000001604007981 */ /* 0x000e62000c1e1900 */
[----:B--2---:R-:W-:-:S04]  /*1b60*/  IMAD.WIDE R6, R3, 0x4, R6 ;  /* 0x0000000403067825 */ /* 0x004fc800078e0206 */
[----:B-1----:R-:W-:-:S05]  /*1b70*/  FFMA R9, R9, UR4, R0 ;  /* 0x0000000409097c23 */ /* 0x002fca0008000000 */
[----:B------:R-:W-:Y:S04]  /*1b80*/  STG.E desc[UR22][R4.64], R9 ;  /* 0x0000000904007986 */ /* 0x000fe8000c101916 */
[----:B------:R-:W2:Y:S01]  /*1b90*/  LDG.E R0, desc[UR22][R6.64] ;  /* 0x0000001606007981 */ /* 0x000ea2000c1e1900 */
[----:B---3--:R-:W-:-:S04]  /*1ba0*/  IMAD.WIDE R2, R3, 0x4, R10 ;  /* 0x0000000403027825 */ /* 0x008fc800078e020a */
[----:B--2---:R-:W-:-:S05]  /*1bb0*/  FFMA R21, R21, UR4, R0 ;  /* 0x0000000415157c23 */ /* 0x004fca0008000000 */
[----:B------:R-:W-:Y:S04]  /*1bc0*/  STG.E desc[UR22][R6.64], R21 ;  /* 0x0000001506007986 */ /* 0x000fe8000c101916 */
[----:B------:R-:W2:Y:S02]  /*1bd0*/  LDG.E R11, desc[UR22][R2.64] ;  /* 0x00000016020b7981 */ /* 0x000ea4000c1e1900 */
[----:B--2---:R-:W-:-:S05]  /*1be0*/  FFMA R11, R8, UR4, R11 ;  /* 0x00000004080b7c23 */ /* 0x004fca000800000b */
[----:B------:R-:W-:Y:S01]  /*1bf0*/  STG.E desc[UR22][R2.64], R11 ;  /* 0x0000000b02007986 */ /* 0x000fe2000c101916 */
[----:B------:R-:W-:Y:S05]  /*1c00*/  EXIT ;  /* 0x000000000000794d */ /* 0x000fea0003800000 */
        .weak           $__internal_0_$__cuda_sm20_rcp_rn_f32_slowpath
        .type           $__internal_0_$__cuda_sm20_rcp_rn_f32_slowpath,@function
        .size           $__internal_0_$__cuda_sm20_rcp_rn_f32_slowpath,($__internal_1_$__cuda_sm20_sqrt_rn_f32_slowpath - $__internal_0_$__cuda_sm20_rcp_rn_f32_slowpath)
$__internal_0_$__cuda_sm20_rcp_rn_f32_slowpath:
[----:B------:R-:W-:Y:S01]  /*1c10*/  SHF.L.U32 R24, R0, 0x1, RZ ;  /* 0x0000000100187819 */ /* 0x000fe200000006ff */
[----:B------:R-:W-:Y:S03]  /*1c20*/  BSSY.RECONVERGENT B0, `(.L_x_60) ;  /* 0x0000030000007945 */ /* 0x000fe60003800200 */
[----:B------:R-:W-:-:S04]  /*1c30*/  SHF.R.U32.HI R24, RZ, 0x18, R24 ;  /* 0x00000018ff187819 */ /* 0x000fc80000011618 */
[----:B------:R-:W-:-:S13]  /*1c40*/  ISETP.NE.U32.AND P0, PT, R24, RZ, PT ;  /* 0x000000ff1800720c */ /* 0x000fda0003f05070 */
[----:B------:R-:W-:Y:S05]  /*1c50*/  @P0 BRA `(.L_x_61) ;  /* 0x0000000000280947 */ /* 0x000fea0003800000 */
[----:B------:R-:W-:-:S04]  /*1c60*/  SHF.L.U32 R23, R0, 0x1, RZ ;  /* 0x0000000100177819 */ /* 0x000fc800000006ff */
[----:B------:R-:W-:-:S13]  /*1c70*/  ISETP.NE.AND P0, PT, R23, RZ, PT ;  /* 0x000000ff1700720c */ /* 0x000fda0003f05270 */
[----:B------:R-:W-:Y:S02]  /*1c80*/  @P0 FFMA R24, R0, 1.84467440737095516160e+19, RZ ;  /* 0x5f80000000180823 */ /* 0x000fe400000000ff */
[----:B------:R-:W-:Y:S08]  /*1c90*/  @!P0 MUFU.RCP R0, R0 ;  /* 0x0000000000008308 */ /* 0x000ff00000001000 */
[----:B------:R-:W0:Y:S02]  /*1ca0*/  @P0 MUFU.RCP R23, R24 ;  /* 0x0000001800170308 */ /* 0x000e240000001000 */
[----:B0-----:R-:W-:-:S04]  /*1cb0*/  @P0 FFMA R24, R24, R23, -1 ;  /* 0xbf80000018180423 */ /* 0x001fc80000000017 */
[----:B------:R-:W-:-:S04]  /*1cc0*/  @P0 FADD.FTZ R24, -R24, -RZ ;  /* 0x800000ff18180221 */ /* 0x000fc80000010100 */
[----:B------:R-:W-:-:S04]  /*1cd0*/  @P0 FFMA R24, R23, R24, R23 ;  /* 0x0000001817180223 */ /* 0x000fc80000000017 */
[----:B------:R-:W-:Y:S01]  /*1ce0*/  @P0 FFMA R0, R24, 1.84467440737095516160e+19, RZ ;  /* 0x5f80000018000823 */ /* 0x000fe200000000ff */
[----:B------:R-:W-:Y:S06]  /*1cf0*/  BRA `(.L_x_62) ;  /* 0x0000000000887947 */ /* 0x000fec0003800000 */
.L_x_61:
[----:B------:R-:W-:-:S04]  /*1d00*/  IADD3 R25, PT, PT, R24, -0xfd, RZ ;  /* 0xffffff0318197810 */ /* 0x000fc80007ffe0ff */
[----:B------:R-:W-:-:S13]  /*1d10*/  ISETP.GT.U32.AND P0, PT, R25, 0x1, PT ;  /* 0x000000011900780c */ /* 0x000fda0003f04070 */
[----:B------:R-:W-:Y:S05]  /*1d20*/  @P0 BRA `(.L_x_63) ;  /* 0x0000000000780947 */ /* 0x000fea0003800000 */
[----:B------:R-:W-:Y:S02]  /*1d30*/  LOP3.LUT R26, R0, 0x7fffff, RZ, 0xc0, !PT ;  /* 0x007fffff001a7812 */ /* 0x000fe400078ec0ff */
[----:B------:R-:W-:Y:S02]  /*1d40*/  IADD3 R24, PT, PT, R24, -0xfc, RZ ;  /* 0xffffff0418187810 */ /* 0x000fe40007ffe0ff */
[----:B------:R-:W-:-:S04]  /*1d50*/  LOP3.LUT R26, R26, 0x3f800000, RZ, 0xfc, !PT ;  /* 0x3f8000001a1a7812 */ /* 0x000fc800078efcff */
[----:B------:R-:W0:Y:S02]  /*1d60*/  MUFU.RCP R27, R26 ;  /* 0x0000001a001b7308 */ /* 0x000e240000001000 */
[----:B0-----:R-:W-:-:S04]  /*1d70*/  FFMA R26, R26, R27, -1 ;  /* 0xbf8000001a1a7423 */ /* 0x001fc8000000001b */
[----:B------:R-:W-:-:S04]  /*1d80*/  FADD.FTZ R26, -R26, -RZ ;  /* 0x800000ff1a1a7221 */ /* 0x000fc80000010100 */
[CCC-:B------:R-:W-:Y:S01]  /*1d90*/  FFMA.RM R23, R27.reuse, R26.reuse, R27.reuse ;  /* 0x0000001a1b177223 */ /* 0x1c0fe2000000401b */
[----:B------:R-:W-:Y:S01]  /*1da0*/  FFMA.RP R26, R27, R26, R27 ;  /* 0x0000001a1b1a7223 */ /* 0x000fe2000000801b */
[----:B------:R-:W-:-:S04]  /*1db0*/  HFMA2 R27, -RZ, RZ, 0, 1.78813934326171875e-07 ;  /* 0x00000003ff1b7431 */ /* 0x000fc800000001ff */
[C---:B------:R-:W-:Y:S02]  /*1dc0*/  FSETP.NEU.FTZ.AND P0, PT, R23.reuse, R26, PT ;  /* 0x0000001a1700720b */ /* 0x040fe40003f1d000 */
[----:B------:R-:W-:Y:S02]  /*1dd0*/  LOP3.LUT R23, R23, 0x7fffff, RZ, 0xc0, !PT ;  /* 0x007fffff17177812 */ /* 0x000fe400078ec0ff */
[----:B------:R-:W-:Y:S02]  /*1de0*/  SEL R26, RZ, 0xffffffff, !P0 ;  /* 0xffffffffff1a7807 */ /* 0x000fe40004000000 */
[----:B------:R-:W-:Y:S02]  /*1df0*/  SHF.L.U32 R27, R27, R25, RZ ;  /* 0x000000191b1b7219 */ /* 0x000fe400000006ff */
[----:B------:R-:W-:Y:S02]  /*1e00*/  LOP3.LUT R23, R23, 0x800000, RZ, 0xfc, !PT ;  /* 0x0080000017177812 */ /* 0x000fe400078efcff */
[----:B------:R-:W-:-:S02]  /*1e10*/  IADD3 R26, PT, PT, -R26, RZ, RZ ;  /* 0x000000ff1a1a7210 */ /* 0x000fc40007ffe1ff */
[----:B------:R-:W-:Y:S02]  /*1e20*/  LOP3.LUT R27, R27, R23, RZ, 0xc0, !PT ;  /* 0x000000171b1b7212 */ /* 0x000fe400078ec0ff */
[-C--:B------:R-:W-:Y:S02]  /*1e30*/  LOP3.LUT P1, RZ, R26, R25.reuse, R23, 0xf8, !PT ;  /* 0x000000191aff7212 */ /* 0x080fe4000782f817 */
[----:B------:R-:W-:Y:S02]  /*1e40*/  SHF.R.U32.HI R27, RZ, R25, R27 ;  /* 0x00000019ff1b7219 */ /* 0x000fe4000001161b */
[----:B------:R-:W-:Y:S02]  /*1e50*/  SHF.R.U32.HI R23, RZ, R24, R23 ;  /* 0x00000018ff177219 */ /* 0x000fe40000011617 */
[C---:B------:R-:W-:Y:S02]  /*1e60*/  LOP3.LUT P0, RZ, R27.reuse, 0x1, RZ, 0xc0, !PT ;  /* 0x000000011bff7812 */ /* 0x040fe4000780c0ff */
[----:B------:R-:W-:-:S04]  /*1e70*/  LOP3.LUT P2, RZ, R27, 0x2, RZ, 0xc0, !PT ;  /* 0x000000021bff7812 */ /* 0x000fc8000784c0ff */
[----:B------:R-:W-:Y:S02]  /*1e80*/  PLOP3.LUT P0, PT, P0, P1, P2, 0xe0, 0x0 ;  /* 0x000000000000781c */ /* 0x000fe40000703c20 */
[----:B------:R-:W-:Y:S02]  /*1e90*/  LOP3.LUT P1, RZ, R0, 0x7fffff, RZ, 0xc0, !PT ;  /* 0x007fffff00ff7812 */ /* 0x000fe4000782c0ff */
[----:B------:R-:W-:-:S04]  /*1ea0*/  SEL R25, RZ, 0x1, !P0 ;  /* 0x00000001ff197807 */ /* 0x000fc80004000000 */
[----:B------:R-:W-:-:S04]  /*1eb0*/  IADD3 R25, PT, PT, -R25, RZ, RZ ;  /* 0x000000ff19197210 */ /* 0x000fc80007ffe1ff */
[----:B------:R-:W-:-:S13]  /*1ec0*/  ISETP.GE.AND P0, PT, R25, RZ, PT ;  /* 0x000000ff1900720c */ /* 0x000fda0003f06270 */
[----:B------:R-:W-:-:S04]  /*1ed0*/  @!P0 IADD3 R23, PT, PT, R23, 0x1, RZ ;  /* 0x0000000117178810 */ /* 0x000fc80007ffe0ff */
[----:B------:R-:W-:-:S04]  /*1ee0*/  @!P1 SHF.L.U32 R23, R23, 0x1, RZ ;  /* 0x0000000117179819 */ /* 0x000fc800000006ff */
[----:B------:R-:W-:Y:S01]  /*1ef0*/  LOP3.LUT R0, R23, 0x80000000, R0, 0xf8, !PT ;  /* 0x8000000017007812 */ /* 0x000fe200078ef800 */
[----:B------:R-:W-:Y:S06]  /*1f00*/  BRA `(.L_x_62) ;  /* 0x0000000000047947 */ /* 0x000fec0003800000 */
.L_x_63:
[----:B------:R-:W0:Y:S02]  /*1f10*/  MUFU.RCP R0, R0 ;  /* 0x0000000000007308 */ /* 0x000e240000001000 */
.L_x_62:
[----:B------:R-:W-:Y:S05]  /*1f20*/  BSYNC.RECONVERGENT B0 ;  /* 0x0000000000007941 */ /* 0x000fea0003800200 */
.L_x_60:
[----:B------:R-:W-:Y:S01]  /*1f30*/  HFMA2 R25, -RZ, RZ, 0, 0 ;  /* 0x00000000ff197431 */ /* 0x000fe200000001ff */
[----:B------:R-:W-:-:S04]  /*1f40*/  MOV R24, R2 ;  /* 0x0000000200187202 */ /* 0x000fc80000000f00 */
[----:B0-----:R-:W-:Y:S05]  /*1f50*/  RET.REL.NODEC R24 `(_Z9us_kernelPKfS0_S0_S0_PfS1_S1_ffi) ;  /* 0xffffffe018287950 */ /* 0x001fea0003c3ffff */
        .weak           $__internal_1_$__cuda_sm20_sqrt_rn_f32_slowpath
        .type           $__internal_1_$__cuda_sm20_sqrt_rn_f32_slowpath,@function
        .size           $__internal_1_$__cuda_sm20_sqrt_rn_f32_slowpath,(.L_x_68 - $__internal_1_$__cuda_sm20_sqrt_rn_f32_slowpath)
$__internal_1_$__cuda_sm20_sqrt_rn_f32_slowpath:
[----:B------:R-:W-:-:S13]  /*1f60*/  LOP3.LUT P0, RZ, R2, 0x7fffffff, RZ, 0xc0, !PT ;  /* 0x7fffffff02ff7812 */ /* 0x000fda000780c0ff */
[----:B------:R-:W-:Y:S01]  /*1f70*/  @!P0 MOV R26, R2 ;  /* 0x00000002001a8202 */ /* 0x000fe20000000f00 */
[----:B------:R-:W-:Y:S06]  /*1f80*/  @!P0 BRA `(.L_x_64) ;  /* 0x0000000000408947 */ /* 0x000fec0003800000 */
[----:B------:R-:W-:-:S13]  /*1f90*/  FSETP.GEU.FTZ.AND P0, PT, R2, RZ, PT ;  /* 0x000000ff0200720b */ /* 0x000fda0003f1e000 */
[----:B------:R-:W-:Y:S01]  /*1fa0*/  @!P0 MOV R26, 0x7fffffff ;  /* 0x7fffffff001a8802 */ /* 0x000fe20000000f00 */
[----:B------:R-:W-:Y:S06]  /*1fb0*/  @!P0 BRA `(.L_x_64) ;  /* 0x0000000000348947 */ /* 0x000fec0003800000 */
[----:B------:R-:W-:-:S13]  /*1fc0*/  FSETP.GTU.FTZ.AND P0, PT, |R2|, +INF , PT ;  /* 0x7f8000000200780b */ /* 0x000fda0003f1c200 */
[----:B------:R-:W-:Y:S01]  /*1fd0*/  @P0 FADD.FTZ R26, R2, 1 ;  /* 0x3f800000021a0421 */ /* 0x000fe20000010000 */
[----:B------:R-:W-:Y:S06]  /*1fe0*/  @P0 BRA `(.L_x_64) ;  /* 0x0000000000280947 */ /* 0x000fec0003800000 */
[----:B------:R-:W-:-:S13]  /*1ff0*/  FSETP.NEU.FTZ.AND P0, PT, |R2|, +INF , PT ;  /* 0x7f8000000200780b */ /* 0x000fda0003f1d200 */
[----:B------:R-:W-:-:S04]  /*2000*/  @P0 FFMA R26, R2, 1.84467440737095516160e+19, RZ ;  /* 0x5f800000021a0823 */ /* 0x000fc800000000ff */
[----:B------:R-:W0:Y:S02]  /*2010*/  @P0 MUFU.RSQ R23, R26 ;  /* 0x0000001a00170308 */ /* 0x000e240000001400 */
[----:B0-----:R-:W-:Y:S01]  /*2020*/  @P0 FMUL.FTZ R25, R26, R23 ;  /* 0x000000171a190220 */ /* 0x001fe20000410000 */
[----:B------:R-:W-:-:S03]  /*2030*/  @P0 FMUL.FTZ R23, R23, 0.5 ;  /* 0x3f00000017170820 */ /* 0x000fc60000410000 */
[----:B------:R-:W-:-:S04]  /*2040*/  @P0 FADD.FTZ R24, -R25, -RZ ;  /* 0x800000ff19180221 */ /* 0x000fc80000010100 */
[----:B------:R-:W-:Y:S01]  /*2050*/  @P0 FFMA R24, R25, R24, R26 ;  /* 0x0000001819180223 */ /* 0x000fe2000000001a */
[----:B------:R-:W-:-:S03]  /*2060*/  @!P0 MOV R26, R2 ;  /* 0x00000002001a8202 */ /* 0x000fc60000000f00 */
[----:B------:R-:W-:-:S04]  /*2070*/  @P0 FFMA R23, R24, R23, R25 ;  /* 0x0000001718170223 */ /* 0x000fc80000000019 */
[----:B------:R-:W-:-:S07]  /*2080*/  @P0 FMUL.FTZ R26, R23, 2.3283064365386962891e-10 ;  /* 0x2f800000171a0820 */ /* 0x000fce0000410000 */
.L_x_64:
[----:B------:R-:W-:Y:S01]  /*2090*/  HFMA2 R25, -RZ, RZ, 0, 0 ;  /* 0x00000000ff197431 */ /* 0x000fe200000001ff */
[----:B------:R-:W-:-:S04]  /*20a0*/  MOV R24, R0 ;  /* 0x0000000000187202 */ /* 0x000fc80000000f00 */
[----:B------:R-:W-:Y:S05]  /*20b0*/  RET.REL.NODEC R24 `(_Z9us_kernelPKfS0_S0_S0_PfS1_S1_ffi) ;  /* 0xffffffdc18d07950 */ /* 0x000fea0003c3ffff */
.L_x_65:
[----:B------:R-:W-:-:S00]  /*20c0*/  BRA `(.L_x_65) ;  /* 0xfffffffc00fc7947 */ /* 0x000fc0000383ffff */
[----:B------:R-:W-:-:S00]  /*20d0*/  NOP ;  /* 0x0000000000007918 */ /* 0x000fc00000000000 */
        /* <DEDUP_REMOVED lines=10> */
.L_x_68:


//--------------------- .text._Z9up_kernelPfS_S_PKfS1_S1_fi --------------------------
	.section	.text._Z9up_kernelPfS_S_PKfS1_S1_fi,"ax",@progbits
	.align	128
        .global         _Z9up_kernelPfS_S_PKfS1_S1_fi
        .type           _Z9up_kernelPfS_S_PKfS1_S1_fi,@function
        .size           _Z9up_kernelPfS_S_PKfS1_S1_fi,(.L_x_70 - _Z9up_kernelPfS_S_PKfS1_S1_fi)
        .other          _Z9up_kernelPfS_S_PKfS1_S1_fi,@"STO_CUDA_ENTRY STV_DEFAULT"
_Z9up_kernelPfS_S_PKfS1_S1_fi:
.text._Z9up_kernelPfS_S_PKfS1_S1_fi:
[----:B------:R-:W-:Y:S01]  /*0000*/  LDC R1, c[0x0][0x37c] ;  /* 0x0000df00ff017b82 */ /* 0x000fe20000000800 */
[----:B------:R-:W0:Y:S07]  /*0010*/  S2R R13, SR_TID.X ;  /* 0x00000000000d7919 */ /* 0x000e2e0000002100 */
[----:B------:R-:W0:Y:S01]  /*0020*/  S2UR UR6, SR_CTAID.X ;  /* 0x00000000000679c3 */ /* 0x000e220000002500 */
[----:B------:R-:W1:Y:S07]  /*0030*/  LDCU.64 UR4, c[0x0][0x358] ;  /* 0x00006b00ff0477ac */ /* 0x000e6e0008000a00 */
[----:B------:R-:W0:Y:S08]  /*0040*/  LDC R0, c[0x0][0x360] ;  /* 0x0000d800ff007b82 */ /* 0x000e300000000800 */
[----:B------:R-:W2:Y:S08]  /*0050*/  LDC.64 R2, c[0x0][0x398] ;  /* 0x0000e600ff027b82 */ /* 0x000eb00000000a00 */
[----:B------:R-:W3:Y:S01]  /*0060*/  LDC.64 R4, c[0x0][0x380] ;  /* 0x0000e000ff047b82 */ /* 0x000ee20000000a00 */
[----:B0-----:R-:W-:-:S07]  /*0070*/  IMAD R13, R0, UR6, R13 ;  /* 0x00000006000d7c24 */ /* 0x001fce000f8e020d */
[----:B------:R-:W0:Y:S01]  /*0080*/  LDC.64 R6, c[0x0][0x3a0] ;  /* 0x0000e800ff067b82 */ /* 0x000e220000000a00 */
[----:B------:R-:W4:Y:S01]  /*0090*/  LDCU UR6, c[0x0][0x3b0] ;  /* 0x00007600ff0677ac */ /* 0x000f220008000800 */
[----:B--2---:R-:W-:-:S06]  /*00a0*/  IMAD.WIDE R2, R13, 0x4, R2 ;  /* 0x000000040d027825 */ /* 0x004fcc00078e0202 */
[----:B------:R-:W2:Y:S01]  /*00b0*/  LDC.64 R8, c[0x0][0x388] ;  /* 0x0000e200ff087b82 */ /* 0x000ea20000000a00 */
[----:B-1----:R-:W4:Y:S01]  /*00c0*/  LDG.E R2, desc[UR4][R2.64] ;  /* 0x0000000402027981 */ /* 0x002f22000c1e1900 */
[----:B---3--:R-:W-:-:S05]  /*00d0*/  IMAD.WIDE R4, R13, 0x4, R4 ;  /* 0x000000040d047825 */ /* 0x008fca00078e0204 */
[----:B------:R-:W4:Y:S01]  /*00e0*/  LDG.E R11, desc[UR4][R4.64] ;  /* 0x00000004040b7981 */ /* 0x000f22000c1e1900 */
[----:B0-----:R-:W-:-:S04]  /*00f0*/  IMAD.WIDE R6, R13, 0x4, R6 ;  /* 0x000000040d067825 */ /* 0x001fc800078e0206 */
[----:B--2---:R-:W-:-:S04]  /*0100*/  IMAD.WIDE R8, R13, 0x4, R8 ;  /* 0x000000040d087825 */ /* 0x004fc800078e0208 */
[----:B----4-:R-:W-:Y:S02]  /*0110*/  FFMA R15, R2, UR6, R11 ;  /* 0x00000006020f7c23 */ /* 0x010fe4000800000b */
[----:B------:R-:W0:Y:S03]  /*0120*/  LDC.64 R2, c[0x0][0x3a8] ;  /* 0x0000ea00ff027b82 */ /* 0x000e260000000a00 */
[----:B------:R-:W-:Y:S04]  /*0130*/  STG.E desc[UR4][R4.64], R15 ;  /* 0x0000000f04007986 */ /* 0x000fe8000c101904 */
[----:B------:R-:W2:Y:S01]  /*0140*/  LDG.E R6, desc[UR4][R6.64] ;  /* 0x0000000406067981 */ /* 0x000ea2000c1e1900 */
[----:B------:R-:W1:Y:S03]  /*0150*/  LDC.64 R10, c[0x0][0x390] ;  /* 0x0000e400ff0a7b82 */ /* 0x000e660000000a00 */
[----:B------:R-:W2:Y:S01]  /*0160*/  LDG.E R17, desc[UR4][R8.64] ;  /* 0x0000000408117981 */ /* 0x000ea2000c1e1900 */
[----:B0-----:R-:W-:-:S04]  /*0170*/  IMAD.WIDE R2, R13, 0x4, R2 ;  /* 0x000000040d027825 */ /* 0x001fc800078e0202 */
[----:B-1----:R-:W-:-:S04]  /*0180*/  IMAD.WIDE R10, R13, 0x4, R10 ;  /* 0x000000040d0a7825 */ /* 0x002fc800078e020a */
[----:B--2---:R-:W-:-:S05]  /*0190*/  FFMA R17, R6, UR6, R17 ;  /* 0x0000000606117c23 */ /* 0x004fca0008000011 */
[----:B------:R-:W-:Y:S04]  /*01a0*/  STG.E desc[UR4][R8.64], R17 ;  /* 0x0000001108007986 */ /* 0x000fe8000c101904 */
[----:B------:R-:W2:Y:S04]  /*01b0*/  LDG.E R2, desc[UR4][R2.64] ;  /* 0x0000000402027981 */ /* 0x000ea8000c1e1900 */
[----:B------:R-:W2:Y:S02]  /*01c0*/  LDG.E R13, desc[UR4][R10.64] ;  /* 0x000000040a0d7981 */ /* 0x000ea4000c1e1900 */
[----:B--2---:R-:W-:-:S05]  /*01d0*/  FFMA R13, R2, UR6, R13 ;  /* 0x00000006020d7c23 */ /* 0x004fca000800000d */
[----:B------:R-:W-:Y:S01]  /*01e0*/  STG.E desc[UR4][R10.64], R13 ;  /* 0x0000000d0a007986 */ /* 0x000fe2000c101904 */
[----:B------:R-:W-:Y:S05]  /*01f0*/  EXIT ;  /* 0x000000000000794d */ /* 0x000fea0003800000 */
.L_x_66:
        /* <DEDUP_REMOVED lines=16> */
.L_x_70:


//--------------------- .nv.shared.reserved.0     --------------------------
	.section	.nv.shared.reserved.0,"aw",@nobits
	.weak		__nv_reservedSMEM_offset_0_alias
	.size		__nv_reservedSMEM_offset_0_alias, 0, 64
	.other		__nv_reservedSMEM_offset_0_alias,@"STO_CUDA_RESERVED_SHARED STV_DEFAULT"
__nv_reservedSMEM_offset_0_alias:
	.zero		0
	.zero		64


//--------------------- .nv.constant0._Z9us_kernelPKfS0_S0_S0_PfS1_S1_ffi --------------------------
	.section	.nv.constant0._Z9us_kernelPKfS0_S0_S0_PfS1_S1_ffi,"a",@progbits
	.sectionflags	@""
	.align	4
.nv.constant0._Z9us_kernelPKfS0_S0_S0_PfS1_S1_ffi:
	.zero		964


//--------------------- .nv.constant0._Z9up_kernelPfS_S_PKfS1_S1_fi --------------------------
	.section	.nv.constant0._Z9up_kernelPfS_S_PKfS1_S1_fi,"a",@progbits
	.sectionflags	@""
	.align	4
.nv.constant0._Z9up_kernelPfS_S_PKfS1_S1_fi:
	.zero		952


//--------------------- SYMBOLS --------------------------

	.type		.nv.reservedSmem.offset0,@object
	.size		.nv.reservedSmem.offset0,0x4
